//
// Generated by NVIDIA NVVM Compiler
//
// Compiler Build ID: CL-36424714
// Cuda compilation tools, release 13.0, V13.0.88
// Based on NVVM 20.0.0
//

.version 9.0
.target sm_100
.address_size 64

	// .globl	_Z9compute_VPdS_S_S_S_ii
.extern .func  (.param .b32 func_retval0) vprintf
(
	.param .b64 vprintf_param_0,
	.param .b64 vprintf_param_1
)
;
.global .align 1 .b8 $str[10] = {100, 116, 32, 61, 32, 37, 108, 102, 10};

.visible .entry _Z9compute_VPdS_S_S_S_ii(
	.param .u64 .ptr .align 1 _Z9compute_VPdS_S_S_S_ii_param_0,
	.param .u64 .ptr .align 1 _Z9compute_VPdS_S_S_S_ii_param_1,
	.param .u64 .ptr .align 1 _Z9compute_VPdS_S_S_S_ii_param_2,
	.param .u64 .ptr .align 1 _Z9compute_VPdS_S_S_S_ii_param_3,
	.param .u64 .ptr .align 1 _Z9compute_VPdS_S_S_S_ii_param_4,
	.param .u32 _Z9compute_VPdS_S_S_S_ii_param_5,
	.param .u32 _Z9compute_VPdS_S_S_S_ii_param_6
)
{
	.local .align 8 .b8 	__local_depot0[8];
	.reg .b64 	%SP;
	.reg .b64 	%SPL;
	.reg .pred 	%p<15>;
	.reg .b32 	%r<23>;
	.reg .b64 	%rd<23>;
	.reg .b64 	%fd<25>;

	mov.u64 	%SPL, __local_depot0;
	cvta.local.u64 	%SP, %SPL;
	ld.param.u64 	%rd4, [_Z9compute_VPdS_S_S_S_ii_param_2];
	ld.param.u64 	%rd5, [_Z9compute_VPdS_S_S_S_ii_param_3];
	ld.param.u64 	%rd6, [_Z9compute_VPdS_S_S_S_ii_param_4];
	ld.param.u32 	%r4, [_Z9compute_VPdS_S_S_S_ii_param_5];
	ld.param.u32 	%r6, [_Z9compute_VPdS_S_S_S_ii_param_6];
	cvta.to.global.u64 	%rd1, %rd5;
	cvta.to.global.u64 	%rd2, %rd6;
	mov.u32 	%r7, %ctaid.x;
	mov.u32 	%r8, %ntid.x;
	mov.u32 	%r9, %tid.x;
	mad.lo.s32 	%r1, %r7, %r8, %r9;
	add.s32 	%r2, %r1, 1;
	mov.u32 	%r10, %ctaid.y;
	mov.u32 	%r11, %ntid.y;
	mov.u32 	%r12, %tid.y;
	mad.lo.s32 	%r13, %r10, %r11, %r12;
	ld.global.f64 	%fd1, [%rd2+8];
	ld.global.f64 	%fd2, [%rd2+16];
	ld.global.f64 	%fd3, [%rd2+32];
	ld.global.f64 	%fd4, [%rd2+48];
	setp.lt.s32 	%p1, %r2, 2;
	setp.gt.s32 	%p2, %r2, %r4;
	or.pred  	%p3, %p1, %p2;
	setp.eq.s32 	%p4, %r13, 0;
	or.pred  	%p5, %p4, %p3;
	add.s32 	%r14, %r6, -1;
	setp.ge.s32 	%p6, %r13, %r14;
	or.pred  	%p7, %p5, %p6;
	@%p7 bra 	$L__BB0_2;
	ld.param.u64 	%rd22, [_Z9compute_VPdS_S_S_S_ii_param_1];
	cvta.to.global.u64 	%rd7, %rd22;
	ld.global.f64 	%fd5, [%rd2+40];
	ld.global.f64 	%fd6, [%rd2];
	mad.lo.s32 	%r15, %r4, %r13, %r1;
	add.s32 	%r16, %r15, %r13;
	mul.wide.s32 	%rd8, %r16, 8;
	add.s64 	%rd9, %rd7, %rd8;
	ld.global.f64 	%fd7, [%rd9];
	mul.f64 	%fd8, %fd5, %fd7;
	mul.wide.s32 	%rd10, %r15, 8;
	add.s64 	%rd11, %rd1, %rd10;
	ld.global.f64 	%fd9, [%rd11];
	ld.global.f64 	%fd10, [%rd11+-8];
	sub.f64 	%fd11, %fd9, %fd10;
	mul.f64 	%fd12, %fd2, %fd11;
	div.rn.f64 	%fd13, %fd12, %fd6;
	div.rn.f64 	%fd14, %fd13, %fd3;
	sub.f64 	%fd15, %fd8, %fd14;
	st.global.f64 	[%rd9], %fd15;
$L__BB0_2:
	setp.eq.s32 	%p8, %r13, 0;
	setp.lt.s32 	%p9, %r2, 2;
	setp.ge.s32 	%p10, %r2, %r4;
	setp.ge.s32 	%p11, %r13, %r6;
	or.pred  	%p12, %p10, %p11;
	or.pred  	%p13, %p9, %p12;
	or.pred  	%p14, %p8, %p13;
	@%p14 bra 	$L__BB0_4;
	mul.lo.s32 	%r17, %r4, %r13;
	add.s32 	%r18, %r17, %r1;
	cvta.to.global.u64 	%rd12, %rd4;
	mul.wide.s32 	%rd13, %r18, 8;
	add.s64 	%rd14, %rd12, %rd13;
	ld.global.f64 	%fd16, [%rd14];
	mul.f64 	%fd17, %fd4, %fd16;
	add.s64 	%rd15, %rd1, %rd13;
	ld.global.f64 	%fd18, [%rd15];
	sub.s32 	%r19, %r17, %r4;
	add.s32 	%r20, %r19, %r1;
	mul.wide.s32 	%rd16, %r20, 8;
	add.s64 	%rd17, %rd1, %rd16;
	ld.global.f64 	%fd19, [%rd17];
	sub.f64 	%fd20, %fd18, %fd19;
	mul.f64 	%fd21, %fd2, %fd20;
	div.rn.f64 	%fd22, %fd21, %fd1;
	div.rn.f64 	%fd23, %fd22, %fd3;
	sub.f64 	%fd24, %fd17, %fd23;
	st.global.f64 	[%rd14], %fd24;
$L__BB0_4:
	add.u64 	%rd18, %SP, 0;
	add.u64 	%rd19, %SPL, 0;
	st.local.f64 	[%rd19], %fd2;
	mov.u64 	%rd20, $str;
	cvta.global.u64 	%rd21, %rd20;
	{ // callseq 0, 0
	.param .b64 param0;
	st.param.b64 	[param0], %rd21;
	.param .b64 param1;
	st.param.b64 	[param1], %rd18;
	.param .b32 retval0;
	call.uni (retval0), 
	vprintf, 
	(
	param0, 
	param1
	);
	ld.param.b32 	%r21, [retval0];
	} // callseq 0
	ret;

}
	// .globl	_Z9compute_PPdS_S_S_S_ii
.visible .entry _Z9compute_PPdS_S_S_S_ii(
	.param .u64 .ptr .align 1 _Z9compute_PPdS_S_S_S_ii_param_0,
	.param .u64 .ptr .align 1 _Z9compute_PPdS_S_S_S_ii_param_1,
	.param .u64 .ptr .align 1 _Z9compute_PPdS_S_S_S_ii_param_2,
	.param .u64 .ptr .align 1 _Z9compute_PPdS_S_S_S_ii_param_3,
	.param .u64 .ptr .align 1 _Z9compute_PPdS_S_S_S_ii_param_4,
	.param .u32 _Z9compute_PPdS_S_S_S_ii_param_5,
	.param .u32 _Z9compute_PPdS_S_S_S_ii_param_6
)
{
	.reg .b32 	%r<14>;
	.reg .b64 	%rd<16>;
	.reg .b64 	%fd<18>;

	ld.param.u64 	%rd1, [_Z9compute_PPdS_S_S_S_ii_param_1];
	ld.param.u64 	%rd2, [_Z9compute_PPdS_S_S_S_ii_param_2];
	ld.param.u64 	%rd3, [_Z9compute_PPdS_S_S_S_ii_param_3];
	ld.param.u64 	%rd4, [_Z9compute_PPdS_S_S_S_ii_param_4];
	ld.param.u32 	%r1, [_Z9compute_PPdS_S_S_S_ii_param_5];
	cvta.to.global.u64 	%rd5, %rd2;
	cvta.to.global.u64 	%rd6, %rd1;
	cvta.to.global.u64 	%rd7, %rd3;
	cvta.to.global.u64 	%rd8, %rd4;
	mov.u32 	%r2, %ctaid.x;
	mov.u32 	%r3, %ntid.x;
	mov.u32 	%r4, %tid.x;
	mad.lo.s32 	%r5, %r2, %r3, %r4;
	mov.u32 	%r6, %ctaid.y;
	mov.u32 	%r7, %ntid.y;
	mov.u32 	%r8, %tid.y;
	mad.lo.s32 	%r9, %r6, %r7, %r8;
	ld.global.f64 	%fd1, [%rd8];
	ld.global.f64 	%fd2, [%rd8+8];
	ld.global.f64 	%fd3, [%rd8+16];
	ld.global.f64 	%fd4, [%rd8+24];
	mad.lo.s32 	%r10, %r1, %r9, %r5;
	mul.wide.s32 	%rd9, %r10, 8;
	add.s64 	%rd10, %rd7, %rd9;
	ld.global.f64 	%fd5, [%rd10];
	mul.f64 	%fd6, %fd3, %fd4;
	add.s32 	%r11, %r10, %r9;
	add.s32 	%r12, %r11, 1;
	mul.wide.s32 	%rd11, %r12, 8;
	add.s64 	%rd12, %rd6, %rd11;
	ld.global.f64 	%fd7, [%rd12];
	ld.global.f64 	%fd8, [%rd12+-8];
	sub.f64 	%fd9, %fd7, %fd8;
	div.rn.f64 	%fd10, %fd9, %fd1;
	add.s32 	%r13, %r10, %r1;
	mul.wide.s32 	%rd13, %r13, 8;
	add.s64 	%rd14, %rd5, %rd13;
	ld.global.f64 	%fd11, [%rd14];
	add.s64 	%rd15, %rd5, %rd9;
	ld.global.f64 	%fd12, [%rd15];
	sub.f64 	%fd13, %fd11, %fd12;
	div.rn.f64 	%fd14, %fd13, %fd2;
	add.f64 	%fd15, %fd10, %fd14;
	mul.f64 	%fd16, %fd6, %fd15;
	sub.f64 	%fd17, %fd5, %fd16;
	st.global.f64 	[%rd10], %fd17;
	ret;

}
	// .globl	_Z8ComputeVPdS_S_S_S_S_S_ll
.visible .entry _Z8ComputeVPdS_S_S_S_S_S_ll(
	.param .u64 .ptr .align 1 _Z8ComputeVPdS_S_S_S_S_S_ll_param_0,
	.param .u64 .ptr .align 1 _Z8ComputeVPdS_S_S_S_S_S_ll_param_1,
	.param .u64 .ptr .align 1 _Z8ComputeVPdS_S_S_S_S_S_ll_param_2,
	.param .u64 .ptr .align 1 _Z8ComputeVPdS_S_S_S_S_S_ll_param_3,
	.param .u64 .ptr .align 1 _Z8ComputeVPdS_S_S_S_S_S_ll_param_4,
	.param .u64 .ptr .align 1 _Z8ComputeVPdS_S_S_S_S_S_ll_param_5,
	.param .u64 .ptr .align 1 _Z8ComputeVPdS_S_S_S_S_S_ll_param_6,
	.param .u64 _Z8ComputeVPdS_S_S_S_S_S_ll_param_7,
	.param .u64 _Z8ComputeVPdS_S_S_S_S_S_ll_param_8
)
{
	.reg .pred 	%p<14>;
	.reg .b32 	%r<12>;
	.reg .b64 	%rd<59>;
	.reg .b64 	%fd<37>;

	ld.param.u64 	%rd12, [_Z8ComputeVPdS_S_S_S_S_S_ll_param_2];
	ld.param.u64 	%rd13, [_Z8ComputeVPdS_S_S_S_S_S_ll_param_5];
	ld.param.u64 	%rd14, [_Z8ComputeVPdS_S_S_S_S_S_ll_param_6];
	ld.param.u64 	%rd10, [_Z8ComputeVPdS_S_S_S_S_S_ll_param_7];
	ld.param.u64 	%rd11, [_Z8ComputeVPdS_S_S_S_S_S_ll_param_8];
	cvta.to.global.u64 	%rd1, %rd13;
	cvta.to.global.u64 	%rd2, %rd12;
	cvta.to.global.u64 	%rd15, %rd14;
	mov.u32 	%r2, %ctaid.x;
	mov.u32 	%r3, %ntid.x;
	mov.u32 	%r4, %tid.x;
	mad.lo.s32 	%r5, %r2, %r3, %r4;
	mov.u32 	%r6, %ctaid.y;
	mov.u32 	%r7, %ntid.y;
	mov.u32 	%r8, %tid.y;
	mad.lo.s32 	%r1, %r6, %r7, %r8;
	ld.global.f64 	%fd1, [%rd15];
	ld.global.f64 	%fd2, [%rd15+8];
	ld.global.f64 	%fd3, [%rd15+16];
	ld.global.f64 	%fd4, [%rd15+40];
	setp.lt.s32 	%p1, %r5, 1;
	cvt.s64.s32 	%rd3, %r5;
	setp.le.s64 	%p2, %rd10, %rd3;
	or.pred  	%p3, %p1, %p2;
	setp.eq.s32 	%p4, %r1, 0;
	or.pred  	%p5, %p4, %p3;
	@%p5 bra 	$L__BB2_3;
	cvt.u64.u32 	%rd4, %r1;
	add.s64 	%rd16, %rd11, -1;
	setp.le.s64 	%p6, %rd16, %rd4;
	@%p6 bra 	$L__BB2_3;
	ld.param.u64 	%rd57, [_Z8ComputeVPdS_S_S_S_S_S_ll_param_3];
	ld.param.u64 	%rd55, [_Z8ComputeVPdS_S_S_S_S_S_ll_param_0];
	mul.lo.s64 	%rd17, %rd10, %rd4;
	add.s64 	%rd18, %rd17, %rd3;
	add.s64 	%rd19, %rd18, %rd4;
	cvta.to.global.u64 	%rd20, %rd55;
	shl.b64 	%rd21, %rd19, 3;
	add.s64 	%rd22, %rd20, %rd21;
	ld.global.f64 	%fd5, [%rd22];
	div.rn.f64 	%fd6, %fd3, %fd4;
	shl.b64 	%rd23, %rd18, 3;
	add.s64 	%rd24, %rd2, %rd23;
	ld.global.f64 	%fd7, [%rd24];
	ld.global.f64 	%fd8, [%rd24+-8];
	sub.f64 	%fd9, %fd8, %fd7;
	cvta.to.global.u64 	%rd25, %rd57;
	add.s64 	%rd26, %rd25, %rd23;
	ld.global.f64 	%fd10, [%rd26];
	add.f64 	%fd11, %fd9, %fd10;
	ld.global.f64 	%fd12, [%rd26+-8];
	sub.f64 	%fd13, %fd11, %fd12;
	div.rn.f64 	%fd14, %fd13, %fd1;
	add.s64 	%rd27, %rd10, -1;
	sub.s64 	%rd28, %rd17, %rd4;
	add.s64 	%rd29, %rd28, %rd3;
	shl.b64 	%rd30, %rd29, 3;
	add.s64 	%rd31, %rd1, %rd30;
	ld.global.f64 	%fd15, [%rd31+-8];
	add.s32 	%r9, %r1, -1;
	cvt.u64.u32 	%rd32, %r9;
	mad.lo.s64 	%rd33, %rd27, %rd32, %rd3;
	shl.b64 	%rd34, %rd33, 3;
	add.s64 	%rd35, %rd1, %rd34;
	ld.global.f64 	%fd16, [%rd35+-8];
	sub.f64 	%fd17, %fd15, %fd16;
	div.rn.f64 	%fd18, %fd17, %fd2;
	add.f64 	%fd19, %fd14, %fd18;
	fma.rn.f64 	%fd20, %fd6, %fd19, %fd5;
	st.global.f64 	[%rd22], %fd20;
$L__BB2_3:
	setp.eq.s32 	%p7, %r1, 0;
	cvt.u32.u64 	%r10, %rd3;
	setp.lt.s32 	%p8, %r10, 1;
	add.s64 	%rd37, %rd10, -1;
	setp.le.s64 	%p9, %rd37, %rd3;
	cvt.u64.u32 	%rd5, %r1;
	setp.le.s64 	%p10, %rd11, %rd5;
	or.pred  	%p11, %p9, %p10;
	or.pred  	%p12, %p11, %p8;
	or.pred  	%p13, %p7, %p12;
	@%p13 bra 	$L__BB2_5;
	ld.param.u64 	%rd58, [_Z8ComputeVPdS_S_S_S_S_S_ll_param_4];
	ld.param.u64 	%rd56, [_Z8ComputeVPdS_S_S_S_S_S_ll_param_1];
	cvta.to.global.u64 	%rd38, %rd58;
	mad.lo.s64 	%rd39, %rd10, %rd5, %rd3;
	cvta.to.global.u64 	%rd40, %rd56;
	shl.b64 	%rd41, %rd39, 3;
	add.s64 	%rd42, %rd40, %rd41;
	ld.global.f64 	%fd21, [%rd42];
	div.rn.f64 	%fd22, %fd3, %fd4;
	add.s64 	%rd43, %rd2, %rd41;
	ld.global.f64 	%fd23, [%rd43];
	add.s32 	%r11, %r1, -1;
	cvt.u64.u32 	%rd44, %r11;
	mul.lo.s64 	%rd45, %rd10, %rd44;
	add.s64 	%rd46, %rd45, %rd3;
	shl.b64 	%rd47, %rd46, 3;
	add.s64 	%rd48, %rd2, %rd47;
	ld.global.f64 	%fd24, [%rd48];
	sub.f64 	%fd25, %fd24, %fd23;
	add.s64 	%rd49, %rd38, %rd41;
	ld.global.f64 	%fd26, [%rd49];
	add.f64 	%fd27, %fd25, %fd26;
	add.s64 	%rd50, %rd38, %rd47;
	ld.global.f64 	%fd28, [%rd50];
	sub.f64 	%fd29, %fd27, %fd28;
	div.rn.f64 	%fd30, %fd29, %fd2;
	sub.s64 	%rd51, %rd45, %rd44;
	add.s64 	%rd52, %rd51, %rd3;
	shl.b64 	%rd53, %rd52, 3;
	add.s64 	%rd54, %rd1, %rd53;
	ld.global.f64 	%fd31, [%rd54];
	ld.global.f64 	%fd32, [%rd54+-8];
	sub.f64 	%fd33, %fd31, %fd32;
	div.rn.f64 	%fd34, %fd33, %fd1;
	add.f64 	%fd35, %fd30, %fd34;
	fma.rn.f64 	%fd36, %fd22, %fd35, %fd21;
	st.global.f64 	[%rd42], %fd36;
$L__BB2_5:
	ret;

}
	// .globl	_Z12ComputeSigmaPdS_S_S_S_S_S_ll
.visible .entry _Z12ComputeSigmaPdS_S_S_S_S_S_ll(
	.param .u64 .ptr .align 1 _Z12ComputeSigmaPdS_S_S_S_S_S_ll_param_0,
	.param .u64 .ptr .align 1 _Z12ComputeSigmaPdS_S_S_S_S_S_ll_param_1,
	.param .u64 .ptr .align 1 _Z12ComputeSigmaPdS_S_S_S_S_S_ll_param_2,
	.param .u64 .ptr .align 1 _Z12ComputeSigmaPdS_S_S_S_S_S_ll_param_3,
	.param .u64 .ptr .align 1 _Z12ComputeSigmaPdS_S_S_S_S_S_ll_param_4,
	.param .u64 .ptr .align 1 _Z12ComputeSigmaPdS_S_S_S_S_S_ll_param_5,
	.param .u64 .ptr .align 1 _Z12ComputeSigmaPdS_S_S_S_S_S_ll_param_6,
	.param .u64 _Z12ComputeSigmaPdS_S_S_S_S_S_ll_param_7,
	.param .u64 _Z12ComputeSigmaPdS_S_S_S_S_S_ll_param_8
)
{
	.reg .pred 	%p<4>;
	.reg .b32 	%r<10>;
	.reg .b64 	%rd<46>;
	.reg .b64 	%fd<60>;

	ld.param.u64 	%rd8, [_Z12ComputeSigmaPdS_S_S_S_S_S_ll_param_0];
	ld.param.u64 	%rd9, [_Z12ComputeSigmaPdS_S_S_S_S_S_ll_param_1];
	ld.param.u64 	%rd10, [_Z12ComputeSigmaPdS_S_S_S_S_S_ll_param_2];
	ld.param.u64 	%rd11, [_Z12ComputeSigmaPdS_S_S_S_S_S_ll_param_3];
	ld.param.u64 	%rd12, [_Z12ComputeSigmaPdS_S_S_S_S_S_ll_param_4];
	ld.param.u64 	%rd13, [_Z12ComputeSigmaPdS_S_S_S_S_S_ll_param_6];
	ld.param.u64 	%rd7, [_Z12ComputeSigmaPdS_S_S_S_S_S_ll_param_7];
	ld.param.u64 	%rd14, [_Z12ComputeSigmaPdS_S_S_S_S_S_ll_param_8];
	cvta.to.global.u64 	%rd16, %rd12;
	cvta.to.global.u64 	%rd17, %rd11;
	cvta.to.global.u64 	%rd18, %rd9;
	cvta.to.global.u64 	%rd19, %rd8;
	cvta.to.global.u64 	%rd20, %rd10;
	cvta.to.global.u64 	%rd21, %rd13;
	mov.u32 	%r1, %ctaid.x;
	mov.u32 	%r2, %ntid.x;
	mov.u32 	%r3, %tid.x;
	mad.lo.s32 	%r4, %r1, %r2, %r3;
	mov.u32 	%r5, %ctaid.y;
	mov.u32 	%r6, %ntid.y;
	mov.u32 	%r7, %tid.y;
	mad.lo.s32 	%r8, %r5, %r6, %r7;
	ld.global.f64 	%fd1, [%rd21];
	ld.global.f64 	%fd2, [%rd21+8];
	ld.global.f64 	%fd3, [%rd21+16];
	ld.global.f64 	%fd5, [%rd21+24];
	ld.global.f64 	%fd4, [%rd21+32];
	cvt.u64.u32 	%rd1, %r8;
	mul.lo.s64 	%rd2, %rd7, %rd1;
	cvt.s64.s32 	%rd3, %r4;
	add.s64 	%rd22, %rd2, %rd3;
	shl.b64 	%rd23, %rd22, 3;
	add.s64 	%rd24, %rd20, %rd23;
	ld.global.f64 	%fd6, [%rd24];
	add.s64 	%rd25, %rd22, %rd1;
	shl.b64 	%rd26, %rd25, 3;
	add.s64 	%rd4, %rd19, %rd26;
	ld.global.f64 	%fd7, [%rd4+8];
	ld.global.f64 	%fd8, [%rd4];
	sub.f64 	%fd9, %fd7, %fd8;
	div.rn.f64 	%fd10, %fd9, %fd1;
	add.s64 	%rd27, %rd22, %rd7;
	shl.b64 	%rd28, %rd27, 3;
	add.s64 	%rd5, %rd18, %rd28;
	ld.global.f64 	%fd11, [%rd5];
	add.s64 	%rd29, %rd18, %rd23;
	ld.global.f64 	%fd12, [%rd29];
	sub.f64 	%fd13, %fd11, %fd12;
	div.rn.f64 	%fd14, %fd13, %fd2;
	add.f64 	%fd15, %fd10, %fd14;
	mul.f64 	%fd16, %fd15, %fd5;
	mul.f64 	%fd17, %fd3, %fd16;
	sub.f64 	%fd18, %fd6, %fd17;
	st.global.f64 	[%rd24], %fd18;
	add.s64 	%rd30, %rd17, %rd23;
	ld.global.f64 	%fd19, [%rd30];
	add.f64 	%fd20, %fd4, %fd4;
	ld.global.f64 	%fd21, [%rd4+8];
	ld.global.f64 	%fd22, [%rd4];
	sub.f64 	%fd23, %fd21, %fd22;
	div.rn.f64 	%fd24, %fd23, %fd1;
	ld.global.f64 	%fd25, [%rd5];
	ld.global.f64 	%fd26, [%rd29];
	sub.f64 	%fd27, %fd25, %fd26;
	div.rn.f64 	%fd28, %fd27, %fd2;
	add.f64 	%fd29, %fd24, %fd28;
	div.rn.f64 	%fd30, %fd29, 0d4008000000000000;
	sub.f64 	%fd31, %fd24, %fd30;
	mul.f64 	%fd32, %fd20, %fd31;
	fma.rn.f64 	%fd33, %fd3, %fd32, %fd19;
	st.global.f64 	[%rd30], %fd33;
	add.s64 	%rd31, %rd16, %rd23;
	ld.global.f64 	%fd34, [%rd31];
	ld.global.f64 	%fd35, [%rd5];
	ld.global.f64 	%fd36, [%rd29];
	sub.f64 	%fd37, %fd35, %fd36;
	div.rn.f64 	%fd38, %fd37, %fd2;
	ld.global.f64 	%fd39, [%rd4+8];
	ld.global.f64 	%fd40, [%rd4];
	sub.f64 	%fd41, %fd39, %fd40;
	div.rn.f64 	%fd42, %fd41, %fd1;
	add.f64 	%fd43, %fd42, %fd38;
	div.rn.f64 	%fd44, %fd43, 0d4008000000000000;
	sub.f64 	%fd45, %fd38, %fd44;
	mul.f64 	%fd46, %fd20, %fd45;
	fma.rn.f64 	%fd47, %fd3, %fd46, %fd34;
	st.global.f64 	[%rd31], %fd47;
	add.s64 	%rd32, %rd7, -1;
	setp.le.s64 	%p1, %rd32, %rd3;
	add.s64 	%rd33, %rd14, -1;
	setp.le.s64 	%p2, %rd33, %rd1;
	or.pred  	%p3, %p1, %p2;
	@%p3 bra 	$L__BB3_2;
	ld.param.u64 	%rd45, [_Z12ComputeSigmaPdS_S_S_S_S_S_ll_param_7];
	ld.param.u64 	%rd44, [_Z12ComputeSigmaPdS_S_S_S_S_S_ll_param_5];
	cvta.to.global.u64 	%rd34, %rd44;
	shl.b64 	%rd35, %rd1, 1;
	add.s64 	%rd36, %rd2, %rd1;
	sub.s64 	%rd37, %rd36, %rd35;
	add.s64 	%rd38, %rd37, %rd3;
	shl.b64 	%rd39, %rd38, 3;
	add.s64 	%rd40, %rd34, %rd39;
	ld.global.f64 	%fd48, [%rd40];
	shl.b64 	%rd41, %rd45, 3;
	add.s64 	%rd42, %rd4, 8;
	add.s64 	%rd43, %rd42, %rd41;
	ld.global.f64 	%fd49, [%rd43+8];
	ld.global.f64 	%fd50, [%rd4+8];
	sub.f64 	%fd51, %fd49, %fd50;
	div.rn.f64 	%fd52, %fd51, %fd2;
	ld.global.f64 	%fd53, [%rd5+8];
	ld.global.f64 	%fd54, [%rd5];
	sub.f64 	%fd55, %fd53, %fd54;
	div.rn.f64 	%fd56, %fd55, %fd1;
	add.f64 	%fd57, %fd52, %fd56;
	mul.f64 	%fd58, %fd4, %fd57;
	fma.rn.f64 	%fd59, %fd3, %fd58, %fd48;
	st.global.f64 	[%rd40], %fd59;
$L__BB3_2:
	ret;

}


// ===== COMPILED SASS (sm_100) =====

	.target	sm_100

	.elftype	@"ET_EXEC"


//--------------------- .note.nv.tkinfo           --------------------------
	.section	.note.nv.tkinfo,"",@"SHT_NOTE"
	.sectionflags	@"SHF_NOTE_NV_TKINFO"
	.tkinfo
        /*0018*/ 	.word	0x00000002
        /*0030*/ 	.string	""
        /*0030*/ 	.string	"ptxas"
        /*0030*/ 	.string	"Cuda compilation tools, release 13.0, V13.0.88"
        /*0030*/ 	.string	"Build cuda_13.0.r13.0/compiler.36424714_0"
        /*0030*/ 	.string	"-arch sm_100 -m 64 "



//--------------------- .note.nv.cuinfo           --------------------------
	.section	.note.nv.cuinfo,"",@"SHT_NOTE"
	.sectionflags	@"SHF_NOTE_NV_CUINFO"
        /*0018*/ 	.short	0x0002
        /*001a*/ 	.short	0x0064
        /*001c*/ 	.short	0x0082
	.zero		2


//--------------------- .nv.info                  --------------------------
	.section	.nv.info,"",@"SHT_CUDA_INFO"
	.align	4


	//----- nvinfo : EIATTR_REGCOUNT
	.align		4
        /*0000*/ 	.byte	0x04, 0x2f
        /*0002*/ 	.short	(.L_2 - .L_1)
	.align		4
.L_1:
        /*0004*/ 	.word	index@(_Z9compute_VPdS_S_S_S_ii)
        /*0008*/ 	.word	0x00000026


	//----- nvinfo : EIATTR_FRAME_SIZE
	.align		4
.L_2:
        /*000c*/ 	.byte	0x04, 0x11
        /*000e*/ 	.short	(.L_4 - .L_3)
	.align		4
.L_3:
        /*0010*/ 	.word	index@($__internal_3_$__cuda_sm20_div_rn_f64_full)
        /*0014*/ 	.word	0x00000008


	//----- nvinfo : EIATTR_FRAME_SIZE
	.align		4
.L_4:
        /*0018*/ 	.byte	0x04, 0x11
        /*001a*/ 	.short	(.L_6 - .L_5)
	.align		4
.L_5:
        /*001c*/ 	.word	index@(_Z9compute_VPdS_S_S_S_ii)
        /*0020*/ 	.word	0x00000008


	//----- nvinfo : EIATTR_REGCOUNT
	.align		4
.L_6:
        /*0024*/ 	.byte	0x04, 0x2f
        /*0026*/ 	.short	(.L_8 - .L_7)
	.align		4
.L_7:
        /*0028*/ 	.word	index@(_Z9compute_PPdS_S_S_S_ii)
        /*002c*/ 	.word	0x00000020


	//----- nvinfo : EIATTR_FRAME_SIZE
	.align		4
.L_8:
        /*0030*/ 	.byte	0x04, 0x11
        /*0032*/ 	.short	(.L_10 - .L_9)
	.align		4
.L_9:
        /*0034*/ 	.word	index@($__internal_2_$__cuda_sm20_div_rn_f64_full)
        /*0038*/ 	.word	0x00000000


	//----- nvinfo : EIATTR_FRAME_SIZE
	.align		4
.L_10:
        /*003c*/ 	.byte	0x04, 0x11
        /*003e*/ 	.short	(.L_12 - .L_11)
	.align		4
.L_11:
        /*0040*/ 	.word	index@(_Z9compute_PPdS_S_S_S_ii)
        /*0044*/ 	.word	0x00000000


	//----- nvinfo : EIATTR_REGCOUNT
	.align		4
.L_12:
        /*0048*/ 	.byte	0x04, 0x2f
        /*004a*/ 	.short	(.L_14 - .L_13)
	.align		4
.L_13:
        /*004c*/ 	.word	index@(_Z8ComputeVPdS_S_S_S_S_S_ll)
        /*0050*/ 	.word	0x00000026


	//----- nvinfo : EIATTR_FRAME_SIZE
	.align		4
.L_14:
        /*0054*/ 	.byte	0x04, 0x11
        /*0056*/ 	.short	(.L_16 - .L_15)
	.align		4
.L_15:
        /*0058*/ 	.word	index@($__internal_1_$__cuda_sm20_div_rn_f64_full)
        /*005c*/ 	.word	0x00000000


	//----- nvinfo : EIATTR_FRAME_SIZE
	.align		4
.L_16:
        /*0060*/ 	.byte	0x04, 0x11
        /*0062*/ 	.short	(.L_18 - .L_17)
	.align		4
.L_17:
        /*0064*/ 	.word	index@(_Z8ComputeVPdS_S_S_S_S_S_ll)
        /*0068*/ 	.word	0x00000000


	//----- nvinfo : EIATTR_REGCOUNT
	.align		4
.L_18:
        /*006c*/ 	.byte	0x04, 0x2f
        /*006e*/ 	.short	(.L_20 - .L_19)
	.align		4
.L_19:
        /*0070*/ 	.word	index@(_Z12ComputeSigmaPdS_S_S_S_S_S_ll)
        /*0074*/ 	.word	0x00000032


	//----- nvinfo : EIATTR_FRAME_SIZE
	.align		4
.L_20:
        /*0078*/ 	.byte	0x04, 0x11
        /*007a*/ 	.short	(.L_22 - .L_21)
	.align		4
.L_21:
        /*007c*/ 	.word	index@($__internal_0_$__cuda_sm20_div_rn_f64_full)
        /*0080*/ 	.word	0x00000000


	//----- nvinfo : EIATTR_FRAME_SIZE
	.align		4
.L_22:
        /*0084*/ 	.byte	0x04, 0x11
        /*0086*/ 	.short	(.L_24 - .L_23)
	.align		4
.L_23:
        /*0088*/ 	.word	index@(_Z12ComputeSigmaPdS_S_S_S_S_S_ll)
        /*008c*/ 	.word	0x00000000


	//----- nvinfo : EIATTR_MIN_STACK_SIZE
	.align		4
.L_24:
        /*0090*/ 	.byte	0x04, 0x12
        /*0092*/ 	.short	(.L_26 - .L_25)
	.align		4
.L_25:
        /*0094*/ 	.word	index@(_Z12ComputeSigmaPdS_S_S_S_S_S_ll)
        /*0098*/ 	.word	0x00000000


	//----- nvinfo : EIATTR_MIN_STACK_SIZE
	.align		4
.L_26:
        /*009c*/ 	.byte	0x04, 0x12
        /*009e*/ 	.short	(.L_28 - .L_27)
	.align		4
.L_27:
        /*00a0*/ 	.word	index@(_Z8ComputeVPdS_S_S_S_S_S_ll)
        /*00a4*/ 	.word	0x00000000


	//----- nvinfo : EIATTR_MIN_STACK_SIZE
	.align		4
.L_28:
        /*00a8*/ 	.byte	0x04, 0x12
        /*00aa*/ 	.short	(.L_30 - .L_29)
	.align		4
.L_29:
        /*00ac*/ 	.word	index@(_Z9compute_PPdS_S_S_S_ii)
        /*00b0*/ 	.word	0x00000000


	//----- nvinfo : EIATTR_MIN_STACK_SIZE
	.align		4
.L_30:
        /*00b4*/ 	.byte	0x04, 0x12
        /*00b6*/ 	.short	(.L_32 - .L_31)
	.align		4
.L_31:
        /*00b8*/ 	.word	index@(_Z9compute_VPdS_S_S_S_ii)
        /*00bc*/ 	.word	0x00000008
.L_32:


//--------------------- .nv.compat                --------------------------
	.section	.nv.compat,"",@"SHT_CUDA_COMPAT_INFO"
	.align	4
        /*0000*/ 	.byte	0x02, 0x09, 0x00, 0x00, 0x02, 0x02, 0x01, 0x00, 0x02, 0x05, 0x05, 0x00, 0x03, 0x07, 0x01, 0x01
        /*0010*/ 	.byte	0x02, 0x03, 0x00, 0x00, 0x02, 0x06, 0x01, 0x00, 0x04, 0x0b, 0x08, 0x00, 0x01, 0x00, 0x00, 0x00
        /*0020*/ 	.byte	0x00, 0x00, 0x00, 0x00


//--------------------- .nv.info._Z12ComputeSigmaPdS_S_S_S_S_S_ll --------------------------
	.section	.nv.info._Z12ComputeSigmaPdS_S_S_S_S_S_ll,"",@"SHT_CUDA_INFO"
	.sectionflags	@""
	.align	4


	//----- nvinfo : EIATTR_CUDA_API_VERSION
	.align		4
        /*0000*/ 	.byte	0x04, 0x37
        /*0002*/ 	.short	(.L_34 - .L_33)
.L_33:
        /*0004*/ 	.word	0x00000082


	//----- nvinfo : EIATTR_KPARAM_INFO
	.align		4
.L_34:
        /*0008*/ 	.byte	0x04, 0x17
        /*000a*/ 	.short	(.L_36 - .L_35)
.L_35:
        /*000c*/ 	.word	0x00000000
        /*0010*/ 	.short	0x0008
        /*0012*/ 	.short	0x0040
        /*0014*/ 	.byte	0x00, 0xf0, 0x21, 0x00


	//----- nvinfo : EIATTR_KPARAM_INFO
	.align		4
.L_36:
        /*0018*/ 	.byte	0x04, 0x17
        /*001a*/ 	.short	(.L_38 - .L_37)
.L_37:
        /*001c*/ 	.word	0x00000000
        /*0020*/ 	.short	0x0007
        /*0022*/ 	.short	0x0038
        /*0024*/ 	.byte	0x00, 0xf0, 0x21, 0x00


	//----- nvinfo : EIATTR_KPARAM_INFO
	.align		4
.L_38:
        /*0028*/ 	.byte	0x04, 0x17
        /*002a*/ 	.short	(.L_40 - .L_39)
.L_39:
        /*002c*/ 	.word	0x00000000
        /*0030*/ 	.short	0x0006
        /*0032*/ 	.short	0x0030
        /*0034*/ 	.byte	0x00, 0xf5, 0x21, 0x00


	//----- nvinfo : EIATTR_KPARAM_INFO
	.align		4
.L_40:
        /*0038*/ 	.byte	0x04, 0x17
        /*003a*/ 	.short	(.L_42 - .L_41)
.L_41:
        /*003c*/ 	.word	0x00000000
        /*0040*/ 	.short	0x0005
        /*0042*/ 	.short	0x0028
        /*0044*/ 	.byte	0x00, 0xf5, 0x21, 0x00


	//----- nvinfo : EIATTR_KPARAM_INFO
	.align		4
.L_42:
        /*0048*/ 	.byte	0x04, 0x17
        /*004a*/ 	.short	(.L_44 - .L_43)
.L_43:
        /*004c*/ 	.word	0x00000000
        /*0050*/ 	.short	0x0004
        /*0052*/ 	.short	0x0020
        /*0054*/ 	.byte	0x00, 0xf5, 0x21, 0x00


	//----- nvinfo : EIATTR_KPARAM_INFO
	.align		4
.L_44:
        /*0058*/ 	.byte	0x04, 0x17
        /*005a*/ 	.short	(.L_46 - .L_45)
.L_45:
        /*005c*/ 	.word	0x00000000
        /*0060*/ 	.short	0x0003
        /*0062*/ 	.short	0x0018
        /*0064*/ 	.byte	0x00, 0xf5, 0x21, 0x00


	//----- nvinfo : EIATTR_KPARAM_INFO
	.align		4
.L_46:
        /*0068*/ 	.byte	0x04, 0x17
        /*006a*/ 	.short	(.L_48 - .L_47)
.L_47:
        /*006c*/ 	.word	0x00000000
        /*0070*/ 	.short	0x0002
        /*0072*/ 	.short	0x0010
        /*0074*/ 	.byte	0x00, 0xf5, 0x21, 0x00


	//----- nvinfo : EIATTR_KPARAM_INFO
	.align		4
.L_48:
        /*0078*/ 	.byte	0x04, 0x17
        /*007a*/ 	.short	(.L_50 - .L_49)
.L_49:
        /*007c*/ 	.word	0x00000000
        /*0080*/ 	.short	0x0001
        /*0082*/ 	.short	0x0008
        /*0084*/ 	.byte	0x00, 0xf5, 0x21, 0x00


	//----- nvinfo : EIATTR_KPARAM_INFO
	.align		4
.L_50:
        /*0088*/ 	.byte	0x04, 0x17
        /*008a*/ 	.short	(.L_52 - .L_51)
.L_51:
        /*008c*/ 	.word	0x00000000
        /*0090*/ 	.short	0x0000
        /*0092*/ 	.short	0x0000
        /*0094*/ 	.byte	0x00, 0xf5, 0x21, 0x00


	//----- nvinfo : EIATTR_SPARSE_MMA_MASK
	.align		4
.L_52:
        /*0098*/ 	.byte	0x03, 0x50
        /*009a*/ 	.short	0x0000


	//----- nvinfo : EIATTR_MAXREG_COUNT
	.align		4
        /*009c*/ 	.byte	0x03, 0x1b
        /*009e*/ 	.short	0x00ff


	//----- nvinfo : EIATTR_MERCURY_ISA_VERSION
	.align		4
        /*00a0*/ 	.byte	0x03, 0x5f
        /*00a2*/ 	.short	0x0101


	//----- nvinfo : EIATTR_VRC_CTA_INIT_COUNT
	.align		4
        /*00a4*/ 	.byte	0x02, 0x4a
	.zero		1
	.zero		1


	//----- nvinfo : EIATTR_EXIT_INSTR_OFFSETS
	.align		4
        /*00a8*/ 	.byte	0x04, 0x1c
        /*00aa*/ 	.short	(.L_54 - .L_53)


	//   ....[0]....
.L_53:
        /*00ac*/ 	.word	0x000010f0


	//   ....[1]....
        /*00b0*/ 	.word	0x00001530


	//----- nvinfo : EIATTR_CRS_STACK_SIZE
	.align		4
.L_54:
        /*00b4*/ 	.byte	0x04, 0x1e
        /*00b6*/ 	.short	(.L_56 - .L_55)
.L_55:
        /*00b8*/ 	.word	0x00000000


	//----- nvinfo : EIATTR_CBANK_PARAM_SIZE
	.align		4
.L_56:
        /*00bc*/ 	.byte	0x03, 0x19
        /*00be*/ 	.short	0x0048


	//----- nvinfo : EIATTR_PARAM_CBANK
	.align		4
        /*00c0*/ 	.byte	0x04, 0x0a
        /*00c2*/ 	.short	(.L_58 - .L_57)
	.align		4
.L_57:
        /*00c4*/ 	.word	index@(.nv.constant0._Z12ComputeSigmaPdS_S_S_S_S_S_ll)
        /*00c8*/ 	.short	0x0380
        /*00ca*/ 	.short	0x0048


	//----- nvinfo : EIATTR_SW_WAR
	.align		4
.L_58:
        /*00cc*/ 	.byte	0x04, 0x36
        /*00ce*/ 	.short	(.L_60 - .L_59)
.L_59:
        /*00d0*/ 	.word	0x00000008
.L_60:


//--------------------- .nv.info._Z8ComputeVPdS_S_S_S_S_S_ll --------------------------
	.section	.nv.info._Z8ComputeVPdS_S_S_S_S_S_ll,"",@"SHT_CUDA_INFO"
	.sectionflags	@""
	.align	4


	//----- nvinfo : EIATTR_CUDA_API_VERSION
	.align		4
        /*0000*/ 	.byte	0x04, 0x37
        /*0002*/ 	.short	(.L_62 - .L_61)
.L_61:
        /*0004*/ 	.word	0x00000082


	//----- nvinfo : EIATTR_KPARAM_INFO
	.align		4
.L_62:
        /*0008*/ 	.byte	0x04, 0x17
        /*000a*/ 	.short	(.L_64 - .L_63)
.L_63:
        /*000c*/ 	.word	0x00000000
        /*0010*/ 	.short	0x0008
        /*0012*/ 	.short	0x0040
        /*0014*/ 	.byte	0x00, 0xf0, 0x21, 0x00


	//----- nvinfo : EIATTR_KPARAM_INFO
	.align		4
.L_64:
        /*0018*/ 	.byte	0x04, 0x17
        /*001a*/ 	.short	(.L_66 - .L_65)
.L_65:
        /*001c*/ 	.word	0x00000000
        /*0020*/ 	.short	0x0007
        /*0022*/ 	.short	0x0038
        /*0024*/ 	.byte	0x00, 0xf0, 0x21, 0x00


	//----- nvinfo : EIATTR_KPARAM_INFO
	.align		4
.L_66:
        /*0028*/ 	.byte	0x04, 0x17
        /*002a*/ 	.short	(.L_68 - .L_67)
.L_67:
        /*002c*/ 	.word	0x00000000
        /*0030*/ 	.short	0x0006
        /*0032*/ 	.short	0x0030
        /*0034*/ 	.byte	0x00, 0xf5, 0x21, 0x00


	//----- nvinfo : EIATTR_KPARAM_INFO
	.align		4
.L_68:
        /*0038*/ 	.byte	0x04, 0x17
        /*003a*/ 	.short	(.L_70 - .L_69)
.L_69:
        /*003c*/ 	.word	0x00000000
        /*0040*/ 	.short	0x0005
        /*0042*/ 	.short	0x0028
        /*0044*/ 	.byte	0x00, 0xf5, 0x21, 0x00


	//----- nvinfo : EIATTR_KPARAM_INFO
	.align		4
.L_70:
        /*0048*/ 	.byte	0x04, 0x17
        /*004a*/ 	.short	(.L_72 - .L_71)
.L_71:
        /*004c*/ 	.word	0x00000000
        /*0050*/ 	.short	0x0004
        /*0052*/ 	.short	0x0020
        /*0054*/ 	.byte	0x00, 0xf5, 0x21, 0x00


	//----- nvinfo : EIATTR_KPARAM_INFO
	.align		4
.L_72:
        /*0058*/ 	.byte	0x04, 0x17
        /*005a*/ 	.short	(.L_74 - .L_73)
.L_73:
        /*005c*/ 	.word	0x00000000
        /*0060*/ 	.short	0x0003
        /*0062*/ 	.short	0x0018
        /*0064*/ 	.byte	0x00, 0xf5, 0x21, 0x00


	//----- nvinfo : EIATTR_KPARAM_INFO
	.align		4
.L_74:
        /*0068*/ 	.byte	0x04, 0x17
        /*006a*/ 	.short	(.L_76 - .L_75)
.L_75:
        /*006c*/ 	.word	0x00000000
        /*0070*/ 	.short	0x0002
        /*0072*/ 	.short	0x0010
        /*0074*/ 	.byte	0x00, 0xf5, 0x21, 0x00


	//----- nvinfo : EIATTR_KPARAM_INFO
	.align		4
.L_76:
        /*0078*/ 	.byte	0x04, 0x17
        /*007a*/ 	.short	(.L_78 - .L_77)
.L_77:
        /*007c*/ 	.word	0x00000000
        /*0080*/ 	.short	0x0001
        /*0082*/ 	.short	0x0008
        /*0084*/ 	.byte	0x00, 0xf5, 0x21, 0x00


	//----- nvinfo : EIATTR_KPARAM_INFO
	.align		4
.L_78:
        /*0088*/ 	.byte	0x04, 0x17
        /*008a*/ 	.short	(.L_80 - .L_79)
.L_79:
        /*008c*/ 	.word	0x00000000
        /*0090*/ 	.short	0x0000
        /*0092*/ 	.short	0x0000
        /*0094*/ 	.byte	0x00, 0xf5, 0x21, 0x00


	//----- nvinfo : EIATTR_SPARSE_MMA_MASK
	.align		4
.L_80:
        /*0098*/ 	.byte	0x03, 0x50
        /*009a*/ 	.short	0x0000


	//----- nvinfo : EIATTR_MAXREG_COUNT
	.align		4
        /*009c*/ 	.byte	0x03, 0x1b
        /*009e*/ 	.short	0x00ff


	//----- nvinfo : EIATTR_MERCURY_ISA_VERSION
	.align		4
        /*00a0*/ 	.byte	0x03, 0x5f
        /*00a2*/ 	.short	0x0101


	//----- nvinfo : EIATTR_VRC_CTA_INIT_COUNT
	.align		4
        /*00a4*/ 	.byte	0x02, 0x4a
	.zero		1
	.zero		1


	//----- nvinfo : EIATTR_EXIT_INSTR_OFFSETS
	.align		4
        /*00a8*/ 	.byte	0x04, 0x1c
        /*00aa*/ 	.short	(.L_82 - .L_81)


	//   ....[0]....
.L_81:
        /*00ac*/ 	.word	0x00000b70


	//   ....[1]....
        /*00b0*/ 	.word	0x00001420


	//----- nvinfo : EIATTR_CRS_STACK_SIZE
	.align		4
.L_82:
        /*00b4*/ 	.byte	0x04, 0x1e
        /*00b6*/ 	.short	(.L_84 - .L_83)
.L_83:
        /*00b8*/ 	.word	0x00000000


	//----- nvinfo : EIATTR_CBANK_PARAM_SIZE
	.align		4
.L_84:
        /*00bc*/ 	.byte	0x03, 0x19
        /*00be*/ 	.short	0x0048


	//----- nvinfo : EIATTR_PARAM_CBANK
	.align		4
        /*00c0*/ 	.byte	0x04, 0x0a
        /*00c2*/ 	.short	(.L_86 - .L_85)
	.align		4
.L_85:
        /*00c4*/ 	.word	index@(.nv.constant0._Z8ComputeVPdS_S_S_S_S_S_ll)
        /*00c8*/ 	.short	0x0380
        /*00ca*/ 	.short	0x0048


	//----- nvinfo : EIATTR_SW_WAR
	.align		4
.L_86:
        /*00cc*/ 	.byte	0x04, 0x36
        /*00ce*/ 	.short	(.L_88 - .L_87)
.L_87:
        /*00d0*/ 	.word	0x00000008
.L_88:


//--------------------- .nv.info._Z9compute_PPdS_S_S_S_ii --------------------------
	.section	.nv.info._Z9compute_PPdS_S_S_S_ii,"",@"SHT_CUDA_INFO"
	.sectionflags	@""
	.align	4


	//----- nvinfo : EIATTR_CUDA_API_VERSION
	.align		4
        /*0000*/ 	.byte	0x04, 0x37
        /*0002*/ 	.short	(.L_90 - .L_89)
.L_89:
        /*0004*/ 	.word	0x00000082


	//----- nvinfo : EIATTR_KPARAM_INFO
	.align		4
.L_90:
        /*0008*/ 	.byte	0x04, 0x17
        /*000a*/ 	.short	(.L_92 - .L_91)
.L_91:
        /*000c*/ 	.word	0x00000000
        /*0010*/ 	.short	0x0006
        /*0012*/ 	.short	0x002c
        /*0014*/ 	.byte	0x00, 0xf0, 0x11, 0x00


	//----- nvinfo : EIATTR_KPARAM_INFO
	.align		4
.L_92:
        /*0018*/ 	.byte	0x04, 0x17
        /*001a*/ 	.short	(.L_94 - .L_93)
.L_93:
        /*001c*/ 	.word	0x00000000
        /*0020*/ 	.short	0x0005
        /*0022*/ 	.short	0x0028
        /*0024*/ 	.byte	0x00, 0xf0, 0x11, 0x00


	//----- nvinfo : EIATTR_KPARAM_INFO
	.align		4
.L_94:
        /*0028*/ 	.byte	0x04, 0x17
        /*002a*/ 	.short	(.L_96 - .L_95)
.L_95:
        /*002c*/ 	.word	0x00000000
        /*0030*/ 	.short	0x0004
        /*0032*/ 	.short	0x0020
        /*0034*/ 	.byte	0x00, 0xf5, 0x21, 0x00


	//----- nvinfo : EIATTR_KPARAM_INFO
	.align		4
.L_96:
        /*0038*/ 	.byte	0x04, 0x17
        /*003a*/ 	.short	(.L_98 - .L_97)
.L_97:
        /*003c*/ 	.word	0x00000000
        /*0040*/ 	.short	0x0003
        /*0042*/ 	.short	0x0018
        /*0044*/ 	.byte	0x00, 0xf5, 0x21, 0x00


	//----- nvinfo : EIATTR_KPARAM_INFO
	.align		4
.L_98:
        /*0048*/ 	.byte	0x04, 0x17
        /*004a*/ 	.short	(.L_100 - .L_99)
.L_99:
        /*004c*/ 	.word	0x00000000
        /*0050*/ 	.short	0x0002
        /*0052*/ 	.short	0x0010
        /*0054*/ 	.byte	0x00, 0xf5, 0x21, 0x00


	//----- nvinfo : EIATTR_KPARAM_INFO
	.align		4
.L_100:
        /*0058*/ 	.byte	0x04, 0x17
        /*005a*/ 	.short	(.L_102 - .L_101)
.L_101:
        /*005c*/ 	.word	0x00000000
        /*0060*/ 	.short	0x0001
        /*0062*/ 	.short	0x0008
        /*0064*/ 	.byte	0x00, 0xf5, 0x21, 0x00


	//----- nvinfo : EIATTR_KPARAM_INFO
	.align		4
.L_102:
        /*0068*/ 	.byte	0x04, 0x17
        /*006a*/ 	.short	(.L_104 - .L_103)
.L_103:
        /*006c*/ 	.word	0x00000000
        /*0070*/ 	.short	0x0000
        /*0072*/ 	.short	0x0000
        /*0074*/ 	.byte	0x00, 0xf5, 0x21, 0x00


	//----- nvinfo : EIATTR_SPARSE_MMA_MASK
	.align		4
.L_104:
        /*0078*/ 	.byte	0x03, 0x50
        /*007a*/ 	.short	0x0000


	//----- nvinfo : EIATTR_MAXREG_COUNT
	.align		4
        /*007c*/ 	.byte	0x03, 0x1b
        /*007e*/ 	.short	0x00ff


	//----- nvinfo : EIATTR_MERCURY_ISA_VERSION
	.align		4
        /*0080*/ 	.byte	0x03, 0x5f
        /*0082*/ 	.short	0x0101


	//----- nvinfo : EIATTR_VRC_CTA_INIT_COUNT
	.align		4
        /*0084*/ 	.byte	0x02, 0x4a
	.zero		1
	.zero		1


	//----- nvinfo : EIATTR_EXIT_INSTR_OFFSETS
	.align		4
        /*0088*/ 	.byte	0x04, 0x1c
        /*008a*/ 	.short	(.L_106 - .L_105)


	//   ....[0]....
.L_105:
        /*008c*/ 	.word	0x00000560


	//----- nvinfo : EIATTR_CRS_STACK_SIZE
	.align		4
.L_106:
        /*0090*/ 	.byte	0x04, 0x1e
        /*0092*/ 	.short	(.L_108 - .L_107)
.L_107:
        /*0094*/ 	.word	0x00000000


	//----- nvinfo : EIATTR_CBANK_PARAM_SIZE
	.align		4
.L_108:
        /*0098*/ 	.byte	0x03, 0x19
        /*009a*/ 	.short	0x0030


	//----- nvinfo : EIATTR_PARAM_CBANK
	.align		4
        /*009c*/ 	.byte	0x04, 0x0a
        /*009e*/ 	.short	(.L_110 - .L_109)
	.align		4
.L_109:
        /*00a0*/ 	.word	index@(.nv.constant0._Z9compute_PPdS_S_S_S_ii)
        /*00a4*/ 	.short	0x0380
        /*00a6*/ 	.short	0x0030


	//----- nvinfo : EIATTR_SW_WAR
	.align		4
.L_110:
        /*00a8*/ 	.byte	0x04, 0x36
        /*00aa*/ 	.short	(.L_112 - .L_111)
.L_111:
        /*00ac*/ 	.word	0x00000008
.L_112:


//--------------------- .nv.info._Z9compute_VPdS_S_S_S_ii --------------------------
	.section	.nv.info._Z9compute_VPdS_S_S_S_ii,"",@"SHT_CUDA_INFO"
	.sectionflags	@""
	.align	4


	//----- nvinfo : EIATTR_CUDA_API_VERSION
	.align		4
        /*0000*/ 	.byte	0x04, 0x37
        /*0002*/ 	.short	(.L_114 - .L_113)
.L_113:
        /*0004*/ 	.word	0x00000082


	//----- nvinfo : EIATTR_KPARAM_INFO
	.align		4
.L_114:
        /*0008*/ 	.byte	0x04, 0x17
        /*000a*/ 	.short	(.L_116 - .L_115)
.L_115:
        /*000c*/ 	.word	0x00000000
        /*0010*/ 	.short	0x0006
        /*0012*/ 	.short	0x002c
        /*0014*/ 	.byte	0x00, 0xf0, 0x11, 0x00


	//----- nvinfo : EIATTR_KPARAM_INFO
	.align		4
.L_116:
        /*0018*/ 	.byte	0x04, 0x17
        /*001a*/ 	.short	(.L_118 - .L_117)
.L_117:
        /*001c*/ 	.word	0x00000000
        /*0020*/ 	.short	0x0005
        /*0022*/ 	.short	0x0028
        /*0024*/ 	.byte	0x00, 0xf0, 0x11, 0x00


	//----- nvinfo : EIATTR_KPARAM_INFO
	.align		4
.L_118:
        /*0028*/ 	.byte	0x04, 0x17
        /*002a*/ 	.short	(.L_120 - .L_119)
.L_119:
        /*002c*/ 	.word	0x00000000
        /*0030*/ 	.short	0x0004
        /*0032*/ 	.short	0x0020
        /*0034*/ 	.byte	0x00, 0xf5, 0x21, 0x00


	//----- nvinfo : EIATTR_KPARAM_INFO
	.align		4
.L_120:
        /*0038*/ 	.byte	0x04, 0x17
        /*003a*/ 	.short	(.L_122 - .L_121)
.L_121:
        /*003c*/ 	.word	0x00000000
        /*0040*/ 	.short	0x0003
        /*0042*/ 	.short	0x0018
        /*0044*/ 	.byte	0x00, 0xf5, 0x21, 0x00


	//----- nvinfo : EIATTR_KPARAM_INFO
	.align		4
.L_122:
        /*0048*/ 	.byte	0x04, 0x17
        /*004a*/ 	.short	(.L_124 - .L_123)
.L_123:
        /*004c*/ 	.word	0x00000000
        /*0050*/ 	.short	0x0002
        /*0052*/ 	.short	0x0010
        /*0054*/ 	.byte	0x00, 0xf5, 0x21, 0x00


	//----- nvinfo : EIATTR_KPARAM_INFO
	.align		4
.L_124:
        /*0058*/ 	.byte	0x04, 0x17
        /*005a*/ 	.short	(.L_126 - .L_125)
.L_125:
        /*005c*/ 	.word	0x00000000
        /*0060*/ 	.short	0x0001
        /*0062*/ 	.short	0x0008
        /*0064*/ 	.byte	0x00, 0xf5, 0x21, 0x00


	//----- nvinfo : EIATTR_KPARAM_INFO
	.align		4
.L_126:
        /*0068*/ 	.byte	0x04, 0x17
        /*006a*/ 	.short	(.L_128 - .L_127)
.L_127:
        /*006c*/ 	.word	0x00000000
        /*0070*/ 	.short	0x0000
        /*0072*/ 	.short	0x0000
        /*0074*/ 	.byte	0x00, 0xf5, 0x21, 0x00


	//----- nvinfo : EIATTR_SPARSE_MMA_MASK
	.align		4
.L_128:
        /*0078*/ 	.byte	0x03, 0x50
        /*007a*/ 	.short	0x0000


	//----- nvinfo : EIATTR_MAXREG_COUNT
	.align		4
        /*007c*/ 	.byte	0x03, 0x1b
        /*007e*/ 	.short	0x00ff


	//----- nvinfo : EIATTR_EXTERNS
	.align		4
        /*0080*/ 	.byte	0x04, 0x0f
        /*0082*/ 	.short	(.L_130 - .L_129)


	//   ....[0]....
	.align		4
.L_129:
        /*0084*/ 	.word	index@(vprintf)


	//----- nvinfo : EIATTR_MERCURY_ISA_VERSION
	.align		4
.L_130:
        /*0088*/ 	.byte	0x03, 0x5f
        /*008a*/ 	.short	0x0101


	//----- nvinfo : EIATTR_VRC_CTA_INIT_COUNT
	.align		4
        /*008c*/ 	.byte	0x02, 0x4a
	.zero		1
	.zero		1


	//----- nvinfo : EIATTR_SYSCALL_OFFSETS
	.align		4
        /*0090*/ 	.byte	0x04, 0x46
        /*0092*/ 	.short	(.L_132 - .L_131)


	//   ....[0]....
.L_131:
        /*0094*/ 	.word	0x00000a70


	//----- nvinfo : EIATTR_EXIT_INSTR_OFFSETS
	.align		4
.L_132:
        /*0098*/ 	.byte	0x04, 0x1c
        /*009a*/ 	.short	(.L_134 - .L_133)


	//   ....[0]....
.L_133:
        /*009c*/ 	.word	0x00000a80


	//----- nvinfo : EIATTR_CRS_STACK_SIZE
	.align		4
.L_134:
        /*00a0*/ 	.byte	0x04, 0x1e
        /*00a2*/ 	.short	(.L_136 - .L_135)
.L_135:
        /*00a4*/ 	.word	0x00000000


	//----- nvinfo : EIATTR_CBANK_PARAM_SIZE
	.align		4
.L_136:
        /*00a8*/ 	.byte	0x03, 0x19
        /*00aa*/ 	.short	0x0030


	//----- nvinfo : EIATTR_PARAM_CBANK
	.align		4
        /*00ac*/ 	.byte	0x04, 0x0a
        /*00ae*/ 	.short	(.L_138 - .L_137)
	.align		4
.L_137:
        /*00b0*/ 	.word	index@(.nv.constant0._Z9compute_VPdS_S_S_S_ii)
        /*00b4*/ 	.short	0x0380
        /*00b6*/ 	.short	0x0030


	//----- nvinfo : EIATTR_SW_WAR
	.align		4
.L_138:
        /*00b8*/ 	.byte	0x04, 0x36
        /*00ba*/ 	.short	(.L_140 - .L_139)
.L_139:
        /*00bc*/ 	.word	0x00000008
.L_140:


//--------------------- .nv.callgraph             --------------------------
	.section	.nv.callgraph,"",@"SHT_CUDA_CALLGRAPH"
	.align	4
	.sectionentsize	8
	.align		4
        /*0000*/ 	.word	0x00000000
	.align		4
        /*0004*/ 	.word	0xffffffff
	.align		4
        /*0008*/ 	.word	index@(_Z9compute_VPdS_S_S_S_ii)
	.align		4
        /*000c*/ 	.word	index@(vprintf)
	.align		4
        /*0010*/ 	.word	0x00000000
	.align		4
        /*0014*/ 	.word	0xfffffffe
	.align		4
        /*0018*/ 	.word	0x00000000
	.align		4
        /*001c*/ 	.word	0xfffffffd
	.align		4
        /*0020*/ 	.word	0x00000000
	.align		4
        /*0024*/ 	.word	0xfffffffc


//--------------------- .nv.constant4             --------------------------
	.section	.nv.constant4,"a",@progbits
	.align	8
	.align		8
.nv.constant4:
        /*0000*/ 	.dword	$str
	.align		8
        /*0008*/ 	.dword	vprintf


//--------------------- .text._Z12ComputeSigmaPdS_S_S_S_S_S_ll --------------------------
	.section	.text._Z12ComputeSigmaPdS_S_S_S_S_S_ll,"ax",@progbits
	.align	128
        .global         _Z12ComputeSigmaPdS_S_S_S_S_S_ll
        .type           _Z12ComputeSigmaPdS_S_S_S_S_S_ll,@function
        .size           _Z12ComputeSigmaPdS_S_S_S_S_S_ll,(.L_x_73 - _Z12ComputeSigmaPdS_S_S_S_S_S_ll)
        .other          _Z12ComputeSigmaPdS_S_S_S_S_S_ll,@"STO_CUDA_ENTRY STV_DEFAULT"
_Z12ComputeSigmaPdS_S_S_S_S_S_ll:
.text._Z12ComputeSigmaPdS_S_S_S_S_S_ll:
[----:B------:R-:W-:Y:S08]  /*0000*/  LDC R1, c[0x0][0x37c] ;  /* 0x0000df00ff017b82 */ /* 0x000ff00000000800 */
[----:B------:R-:W0:Y:S01]  /*0010*/  LDC.64 R2, c[0x0][0x3b0] ;  /* 0x0000ec00ff027b82 */ /* 0x000e220000000a00 */
[----:B------:R-:W0:Y:S01]  /*0020*/  LDCU.64 UR6, c[0x0][0x358] ;  /* 0x00006b00ff0677ac */ /* 0x000e220008000a00 */
[----:B------:R-:W1:Y:S01]  /*0030*/  S2R R19, SR_TID.X ;  /* 0x0000000000137919 */ /* 0x000e620000002100 */
[----:B------:R-:W2:Y:S01]  /*0040*/  LDCU.64 UR8, c[0x0][0x3b8] ;  /* 0x00007700ff0877ac */ /* 0x000ea20008000a00 */
[----:B------:R-:W3:Y:S04]  /*0050*/  S2R R17, SR_TID.Y ;  /* 0x0000000000117919 */ /* 0x000ee80000002200 */
[----:B------:R-:W1:Y:S01]  /*0060*/  S2UR UR4, SR_CTAID.X ;  /* 0x00000000000479c3 */ /* 0x000e620000002500 */
[----:B------:R-:W4:Y:S07]  /*0070*/  LDCU.64 UR10, c[0x0][0x380] ;  /* 0x00007000ff0a77ac */ /* 0x000f2e0008000a00 */
[----:B------:R-:W1:Y:S01]  /*0080*/  LDC R18, c[0x0][0x360] ;  /* 0x0000d800ff127b82 */ /* 0x000e620000000800 */
[----:B0-----:R-:W4:Y:S07]  /*0090*/  LDG.E.64 R20, desc[UR6][R2.64] ;  /* 0x0000000602147981 */ /* 0x001f2e000c1e1b00 */
[----:B------:R-:W3:Y:S01]  /*00a0*/  S2UR UR5, SR_CTAID.Y ;  /* 0x00000000000579c3 */ /* 0x000ee20000002600 */
[----:B------:R-:W-:Y:S01]  /*00b0*/  IMAD.MOV.U32 R26, RZ, RZ, 0x1 ;  /* 0x00000001ff1a7424 */ /* 0x000fe200078e00ff */
[----:B------:R-:W5:Y:S04]  /*00c0*/  LDG.E.64 R12, desc[UR6][R2.64+0x8] ;  /* 0x00000806020c7981 */ /* 0x000f68000c1e1b00 */
[----:B------:R-:W5:Y:S02]  /*00d0*/  LDG.E.64 R10, desc[UR6][R2.64+0x10] ;  /* 0x00001006020a7981 */ /* 0x000f64000c1e1b00 */
[----:B------:R-:W3:Y:S02]  /*00e0*/  LDC R16, c[0x0][0x364] ;  /* 0x0000d900ff107b82 */ /* 0x000ee40000000800 */
[----:B------:R-:W5:Y:S01]  /*00f0*/  LDG.E.64 R36, desc[UR6][R2.64+0x18] ;  /* 0x0000180602247981 */ /* 0x000f62000c1e1b00 */
[----:B-1----:R-:W-:-:S03]  /*0100*/  IMAD R18, R18, UR4, R19 ;  /* 0x0000000412127c24 */ /* 0x002fc6000f8e0213 */
[----:B------:R0:W5:Y:S02]  /*0110*/  LDG.E.64 R22, desc[UR6][R2.64+0x20] ;  /* 0x0000200602167981 */ /* 0x000164000c1e1b00 */
[--C-:B------:R-:W-:Y:S01]  /*0120*/  SHF.R.S32.HI R19, RZ, 0x1f, R18.reuse ;  /* 0x0000001fff137819 */ /* 0x100fe20000011412 */
[----:B---3--:R-:W-:Y:S01]  /*0130*/  IMAD R16, R16, UR5, R17 ;  /* 0x0000000510107c24 */ /* 0x008fe2000f8e0211 */
[----:B------:R-:W1:Y:S03]  /*0140*/  LDCU.64 UR4, c[0x0][0x390] ;  /* 0x00007200ff0477ac */ /* 0x000e660008000a00 */
[----:B--2---:R-:W-:-:S04]  /*0150*/  IMAD.WIDE.U32 R24, R16, UR8, R18 ;  /* 0x0000000810187c25 */ /* 0x004fc8000f8e0012 */
[C---:B------:R-:W-:Y:S01]  /*0160*/  IMAD R33, R16.reuse, UR9, R25 ;  /* 0x0000000910217c24 */ /* 0x040fe2000f8e0219 */
[----:B------:R-:W-:-:S05]  /*0170*/  IADD3 R0, P0, PT, R16, R24, RZ ;  /* 0x0000001810007210 */ /* 0x000fca0007f1e0ff */
[----:B------:R-:W-:Y:S01]  /*0180*/  IMAD.X R5, RZ, RZ, R33, P0 ;  /* 0x000000ffff057224 */ /* 0x000fe200000e0621 */
[----:B----4-:R-:W-:-:S04]  /*0190*/  LEA R14, P0, R0, UR10, 0x3 ;  /* 0x0000000a000e7c11 */ /* 0x010fc8000f8018ff */
[----:B------:R-:W-:-:S05]  /*01a0*/  LEA.HI.X R15, R0, UR11, R5, 0x3, P0 ;  /* 0x0000000b000f7c11 */ /* 0x000fca00080f1c05 */
[----:B------:R-:W2:Y:S04]  /*01b0*/  LDG.E.64 R4, desc[UR6][R14.64+0x8] ;  /* 0x000008060e047981 */ /* 0x000ea8000c1e1b00 */
[----:B------:R-:W2:Y:S01]  /*01c0*/  LDG.E.64 R6, desc[UR6][R14.64] ;  /* 0x000000060e067981 */ /* 0x000ea2000c1e1b00 */
[C---:B------:R-:W-:Y:S01]  /*01d0*/  IMAD.SHL.U32 R8, R24.reuse, 0x8, RZ ;  /* 0x0000000818087824 */ /* 0x040fe200078e00ff */
[----:B------:R-:W-:-:S04]  /*01e0*/  SHF.L.U64.HI R9, R24, 0x3, R33 ;  /* 0x0000000318097819 */ /* 0x000fc80000010221 */
[----:B-1----:R-:W-:-:S04]  /*01f0*/  IADD3 R34, P0, PT, R8, UR4, RZ ;  /* 0x0000000408227c10 */ /* 0x002fc8000ff1e0ff */
[----:B------:R-:W-:-:S05]  /*0200*/  IADD3.X R35, PT, PT, R9, UR5, RZ, P0, !PT ;  /* 0x0000000509237c10 */ /* 0x000fca00087fe4ff */
[----:B------:R1:W5:Y:S01]  /*0210*/  LDG.E.64 R38, desc[UR6][R34.64] ;  /* 0x0000000622267981 */ /* 0x000362000c1e1b00 */
[----:B------:R-:W-:Y:S01]  /*0220*/  BSSY.RECONVERGENT B0, `(.L_x_0) ;  /* 0x0000015000007945 */ /* 0x000fe20003800200 */
[----:B------:R-:W3:Y:S02]  /*0230*/  MUFU.RCP64H R27, R21 ;  /* 0x00000015001b7308 */ /* 0x000ee40000001800 */
[----:B---3--:R-:W-:-:S08]  /*0240*/  DFMA R28, -R20, R26, 1 ;  /* 0x3ff00000141c742b */ /* 0x008fd0000000011a */
[----:B------:R-:W-:-:S08]  /*0250*/  DFMA R28, R28, R28, R28 ;  /* 0x0000001c1c1c722b */ /* 0x000fd0000000001c */
[----:B------:R-:W-:-:S08]  /*0260*/  DFMA R28, R26, R28, R26 ;  /* 0x0000001c1a1c722b */ /* 0x000fd0000000001a */
[----:B------:R-:W-:-:S08]  /*0270*/  DFMA R26, -R20, R28, 1 ;  /* 0x3ff00000141a742b */ /* 0x000fd0000000011c */
[----:B------:R-:W-:Y:S02]  /*0280*/  DFMA R26, R28, R26, R28 ;  /* 0x0000001a1c1a722b */ /* 0x000fe4000000001c */
[----:B--2---:R-:W-:-:S08]  /*0290*/  DADD R4, R4, -R6 ;  /* 0x0000000004047229 */ /* 0x004fd00000000806 */
[----:B------:R-:W-:-:S08]  /*02a0*/  DMUL R6, R4, R26 ;  /* 0x0000001a04067228 */ /* 0x000fd00000000000 */
[----:B0-----:R-:W-:-:S08]  /*02b0*/  DFMA R2, -R20, R6, R4 ;  /* 0x000000061402722b */ /* 0x001fd00000000104 */
[----:B------:R-:W-:Y:S01]  /*02c0*/  DFMA R2, R26, R2, R6 ;  /* 0x000000021a02722b */ /* 0x000fe20000000006 */
[----:B------:R-:W-:-:S09]  /*02d0*/  FSETP.GEU.AND P1, PT, |R5|, 6.5827683646048100446e-37, PT ;  /* 0x036000000500780b */ /* 0x000fd20003f2e200 */
[----:B------:R-:W-:-:S05]  /*02e0*/  FFMA R0, RZ, R21, R3 ;  /* 0x00000015ff007223 */ /* 0x000fca0000000003 */
[----:B------:R-:W-:-:S13]  /*02f0*/  FSETP.GT.AND P0, PT, |R0|, 1.469367938527859385e-39, PT ;  /* 0x001000000000780b */ /* 0x000fda0003f04200 */
[----:B-1----:R-:W-:Y:S05]  /*0300*/  @P0 BRA P1, `(.L_x_1) ;  /* 0x0000000000180947 */ /* 0x002fea0000800000 */
[----:B------:R-:W-:Y:S01]  /*0310*/  IMAD.MOV.U32 R28, RZ, RZ, R20 ;  /* 0x000000ffff1c7224 */ /* 0x000fe200078e0014 */
[----:B------:R-:W-:Y:S01]  /*0320*/  MOV R0, 0x350 ;  /* 0x0000035000007802 */ /* 0x000fe20000000f00 */
[----:B------:R-:W-:-:S07]  /*0330*/  IMAD.MOV.U32 R29, RZ, RZ, R21 ;  /* 0x000000ffff1d7224 */ /* 0x000fce00078e0015 */
[----:B-----5:R-:W-:Y:S05]  /*0340*/  CALL.REL.NOINC `($__internal_0_$__cuda_sm20_div_rn_f64_full) ;  /* 0x00000010007c7944 */ /* 0x020fea0003c00000 */
[----:B------:R-:W-:Y:S02]  /*0350*/  IMAD.MOV.U32 R2, RZ, RZ, R4 ;  /* 0x000000ffff027224 */ /* 0x000fe400078e0004 */
[----:B------:R-:W-:-:S07]  /*0360*/  IMAD.MOV.U32 R3, RZ, RZ, R5 ;  /* 0x000000ffff037224 */ /* 0x000fce00078e0005 */
.L_x_1:
[----:B------:R-:W-:Y:S05]  /*0370*/  BSYNC.RECONVERGENT B0 ;  /* 0x0000000000007941 */ /* 0x000fea0003800200 */
.L_x_0:
[----:B------:R-:W0:Y:S01]  /*0380*/  LDCU.64 UR8, c[0x0][0x3b8] ;  /* 0x00007700ff0877ac */ /* 0x000e220008000a00 */
[----:B------:R-:W1:Y:S01]  /*0390*/  LDCU.64 UR4, c[0x0][0x388] ;  /* 0x00007100ff0477ac */ /* 0x000e620008000a00 */
[----:B0-----:R-:W-:-:S04]  /*03a0*/  IADD3 R25, P0, PT, R24, UR8, RZ ;  /* 0x0000000818197c10 */ /* 0x001fc8000ff1e0ff */
[----:B------:R-:W-:Y:S02]  /*03b0*/  IADD3.X R0, PT, PT, R33, UR9, RZ, P0, !PT ;  /* 0x0000000921007c10 */ /* 0x000fe400087fe4ff */
[----:B-1----:R-:W-:Y:S02]  /*03c0*/  IADD3 R32, P1, PT, R8, UR4, RZ ;  /* 0x0000000408207c10 */ /* 0x002fe4000ff3e0ff */
[----:B------:R-:W-:Y:S02]  /*03d0*/  LEA R24, P0, R25, UR4, 0x3 ;  /* 0x0000000419187c11 */ /* 0x000fe4000f8018ff */
[----:B------:R-:W-:Y:S02]  /*03e0*/  IADD3.X R33, PT, PT, R9, UR5, RZ, P1, !PT ;  /* 0x0000000509217c10 */ /* 0x000fe40008ffe4ff */
[----:B------:R-:W-:-:S03]  /*03f0*/  LEA.HI.X R25, R25, UR5, R0, 0x3, P0 ;  /* 0x0000000519197c11 */ /* 0x000fc600080f1c00 */
[----:B------:R-:W2:Y:S04]  /*0400*/  LDG.E.64 R6, desc[UR6][R32.64] ;  /* 0x0000000620067981 */ /* 0x000ea8000c1e1b00 */
[----:B------:R-:W2:Y:S01]  /*0410*/  LDG.E.64 R4, desc[UR6][R24.64] ;  /* 0x0000000618047981 */ /* 0x000ea2000c1e1b00 */
[----:B-----5:R-:W0:Y:S01]  /*0420*/  MUFU.RCP64H R27, R13 ;  /* 0x0000000d001b7308 */ /* 0x020e220000001800 */
[----:B------:R-:W-:Y:S01]  /*0430*/  IMAD.MOV.U32 R26, RZ, RZ, 0x1 ;  /* 0x00000001ff1a7424 */ /* 0x000fe200078e00ff */
[----:B------:R-:W-:Y:S05]  /*0440*/  BSSY.RECONVERGENT B0, `(.L_x_2) ;  /* 0x0000014000007945 */ /* 0x000fea0003800200 */
[----:B0-----:R-:W-:-:S08]  /*0450*/  DFMA R28, -R12, R26, 1 ;  /* 0x3ff000000c1c742b */ /* 0x001fd0000000011a */
[----:B------:R-:W-:-:S08]  /*0460*/  DFMA R28, R28, R28, R28 ;  /* 0x0000001c1c1c722b */ /* 0x000fd0000000001c */
[----:B------:R-:W-:-:S08]  /*0470*/  DFMA R28, R26, R28, R26 ;  /* 0x0000001c1a1c722b */ /* 0x000fd0000000001a */
[----:B------:R-:W-:-:S08]  /*0480*/  DFMA R26, -R12, R28, 1 ;  /* 0x3ff000000c1a742b */ /* 0x000fd0000000011c */
[----:B------:R-:W-:Y:S02]  /*0490*/  DFMA R26, R28, R26, R28 ;  /* 0x0000001a1c1a722b */ /* 0x000fe4000000001c */
[----:B--2---:R-:W-:-:S08]  /*04a0*/  DADD R6, R4, -R6 ;  /* 0x0000000004067229 */ /* 0x004fd00000000806 */
[----:B------:R-:W-:Y:S02]  /*04b0*/  DMUL R4, R6, R26 ;  /* 0x0000001a06047228 */ /* 0x000fe40000000000 */
[----:B------:R-:W-:-:S06]  /*04c0*/  FSETP.GEU.AND P1, PT, |R7|, 6.5827683646048100446e-37, PT ;  /* 0x036000000700780b */ /* 0x000fcc0003f2e200 */
[----:B------:R-:W-:-:S08]  /*04d0*/  DFMA R28, -R12, R4, R6 ;  /* 0x000000040c1c722b */ /* 0x000fd00000000106 */
[----:B------:R-:W-:-:S10]  /*04e0*/  DFMA R4, R26, R28, R4 ;  /* 0x0000001c1a04722b */ /* 0x000fd40000000004 */
[----:B------:R-:W-:-:S05]  /*04f0*/  FFMA R0, RZ, R13, R5 ;  /* 0x0000000dff007223 */ /* 0x000fca0000000005 */
[----:B------:R-:W-:-:S13]  /*0500*/  FSETP.GT.AND P0, PT, |R0|, 1.469367938527859385e-39, PT ;  /* 0x001000000000780b */ /* 0x000fda0003f04200 */
[----:B------:R-:W-:Y:S05]  /*0510*/  @P0 BRA P1, `(.L_x_3) ;  /* 0x0000000000180947 */ /* 0x000fea0000800000 */
[----:B------:R-:W-:Y:S01]  /*0520*/  IMAD.MOV.U32 R4, RZ, RZ, R6 ;  /* 0x000000ffff047224 */ /* 0x000fe200078e0006 */
[----:B------:R-:W-:Y:S01]  /*0530*/  MOV R0, 0x580 ;  /* 0x0000058000007802 */ /* 0x000fe20000000f00 */
[----:B------:R-:W-:Y:S02]  /*0540*/  IMAD.MOV.U32 R5, RZ, RZ, R7 ;  /* 0x000000ffff057224 */ /* 0x000fe400078e0007 */
[----:B------:R-:W-:Y:S02]  /*0550*/  IMAD.MOV.U32 R28, RZ, RZ, R12 ;  /* 0x000000ffff1c7224 */ /* 0x000fe400078e000c */
[----:B------:R-:W-:-:S07]  /*0560*/  IMAD.MOV.U32 R29, RZ, RZ, R13 ;  /* 0x000000ffff1d7224 */ /* 0x000fce00078e000d */
[----:B------:R-:W-:Y:S05]  /*0570*/  CALL.REL.NOINC `($__internal_0_$__cuda_sm20_div_rn_f64_full) ;  /* 0x0000000c00f07944 */ /* 0x000fea0003c00000 */
.L_x_3:
[----:B------:R-:W-:Y:S05]  /*0580*/  BSYNC.RECONVERGENT B0 ;  /* 0x0000000000007941 */ /* 0x000fea0003800200 */
.L_x_2:
[----:B------:R-:W-:Y:S01]  /*0590*/  DADD R2, R4, R2 ;  /* 0x0000000004027229 */ /* 0x000fe20000000002 */
[----:B------:R-:W0:Y:S07]  /*05a0*/  LDCU.64 UR4, c[0x0][0x398] ;  /* 0x00007300ff0477ac */ /* 0x000e2e0008000a00 */
[----:B------:R-:W-:-:S08]  /*05b0*/  DMUL R2, R36, R2 ;  /* 0x0000000224027228 */ /* 0x000fd00000000000 */
[----:B------:R-:W-:-:S07]  /*05c0*/  DFMA R2, -R10, R2, R38 ;  /* 0x000000020a02722b */ /* 0x000fce0000000126 */
[----:B------:R1:W-:Y:S04]  /*05d0*/  STG.E.64 desc[UR6][R34.64], R2 ;  /* 0x0000000222007986 */ /* 0x0003e8000c101b06 */
[----:B------:R-:W2:Y:S04]  /*05e0*/  LDG.E.64 R4, desc[UR6][R14.64+0x8] ;  /* 0x000008060e047981 */ /* 0x000ea8000c1e1b00 */
[----:B------:R-:W2:Y:S01]  /*05f0*/  LDG.E.64 R6, desc[UR6][R14.64] ;  /* 0x000000060e067981 */ /* 0x000ea2000c1e1b00 */
[----:B0-----:R-:W-:-:S04]  /*0600*/  IADD3 R36, P0, PT, R8, UR4, RZ ;  /* 0x0000000408247c10 */ /* 0x001fc8000ff1e0ff */
[----:B------:R-:W-:-:S05]  /*0610*/  IADD3.X R37, PT, PT, R9, UR5, RZ, P0, !PT ;  /* 0x0000000509257c10 */ /* 0x000fca00087fe4ff */
[----:B------:R0:W5:Y:S01]  /*0620*/  LDG.E.64 R38, desc[UR6][R36.64] ;  /* 0x0000000624267981 */ /* 0x000162000c1e1b00 */
[----:B------:R-:W3:Y:S01]  /*0630*/  MUFU.RCP64H R27, R21 ;  /* 0x00000015001b7308 */ /* 0x000ee20000001800 */
[----:B------:R-:W-:Y:S01]  /*0640*/  IMAD.MOV.U32 R26, RZ, RZ, 0x1 ;  /* 0x00000001ff1a7424 */ /* 0x000fe200078e00ff */
[----:B------:R-:W-:Y:S05]  /*0650*/  BSSY.RECONVERGENT B0, `(.L_x_4) ;  /* 0x0000014000007945 */ /* 0x000fea0003800200 */
[----:B---3--:R-:W-:-:S08]  /*0660*/  DFMA R28, -R20, R26, 1 ;  /* 0x3ff00000141c742b */ /* 0x008fd0000000011a */
[----:B------:R-:W-:-:S08]  /*0670*/  DFMA R28, R28, R28, R28 ;  /* 0x0000001c1c1c722b */ /* 0x000fd0000000001c */
[----:B------:R-:W-:-:S08]  /*0680*/  DFMA R28, R26, R28, R26 ;  /* 0x0000001c1a1c722b */ /* 0x000fd0000000001a */
[----:B-1----:R-:W-:-:S08]  /*0690*/  DFMA R2, -R20, R28, 1 ;  /* 0x3ff000001402742b */ /* 0x002fd0000000011c */
        /* <DEDUP_REMOVED lines=8> */
[----:B0-----:R-:W-:Y:S05]  /*0720*/  @P0 BRA P1, `(.L_x_5) ;  /* 0x0000000000180947 */ /* 0x001fea0000800000 */
[----:B------:R-:W-:Y:S01]  /*0730*/  IMAD.MOV.U32 R28, RZ, RZ, R20 ;  /* 0x000000ffff1c7224 */ /* 0x000fe200078e0014 */
[----:B------:R-:W-:Y:S01]  /*0740*/  MOV R0, 0x770 ;  /* 0x0000077000007802 */ /* 0x000fe20000000f00 */
[----:B------:R-:W-:-:S07]  /*0750*/  IMAD.MOV.U32 R29, RZ, RZ, R21 ;  /* 0x000000ffff1d7224 */ /* 0x000fce00078e0015 */
[----:B-----5:R-:W-:Y:S05]  /*0760*/  CALL.REL.NOINC `($__internal_0_$__cuda_sm20_div_rn_f64_full) ;  /* 0x0000000c00747944 */ /* 0x020fea0003c00000 */
[----:B------:R-:W-:Y:S02]  /*0770*/  IMAD.MOV.U32 R2, RZ, RZ, R4 ;  /* 0x000000ffff027224 */ /* 0x000fe400078e0004 */
[----:B------:R-:W-:-:S07]  /*0780*/  IMAD.MOV.U32 R3, RZ, RZ, R5 ;  /* 0x000000ffff037224 */ /* 0x000fce00078e0005 */
.L_x_5:
[----:B------:R-:W-:Y:S05]  /*0790*/  BSYNC.RECONVERGENT B0 ;  /* 0x0000000000007941 */ /* 0x000fea0003800200 */
.L_x_4:
[----:B------:R-:W2:Y:S04]  /*07a0*/  LDG.E.64 R4, desc[UR6][R24.64] ;  /* 0x0000000618047981 */ /* 0x000ea8000c1e1b00 */
[----:B------:R-:W2:Y:S01]  /*07b0*/  LDG.E.64 R6, desc[UR6][R32.64] ;  /* 0x0000000620067981 */ /* 0x000ea2000c1e1b00 */
[----:B------:R-:W0:Y:S01]  /*07c0*/  MUFU.RCP64H R27, R13 ;  /* 0x0000000d001b7308 */ /* 0x000e220000001800 */
        /* <DEDUP_REMOVED lines=20> */
[----:B-----5:R-:W-:Y:S05]  /*0910*/  CALL.REL.NOINC `($__internal_0_$__cuda_sm20_div_rn_f64_full) ;  /* 0x0000000c00087944 */ /* 0x020fea0003c00000 */
.L_x_7:
[----:B------:R-:W-:Y:S05]  /*0920*/  BSYNC.RECONVERGENT B0 ;  /* 0x0000000000007941 */ /* 0x000fea0003800200 */
.L_x_6:
[----:B------:R-:W0:Y:S01]  /*0930*/  MUFU.RCP64H R7, 3 ;  /* 0x4008000000077908 */ /* 0x000e220000001800 */
[----:B------:R-:W-:Y:S01]  /*0940*/  MOV R28, 0x0 ;  /* 0x00000000001c7802 */ /* 0x000fe20000000f00 */
[----:B------:R-:W-:Y:S01]  /*0950*/  IMAD.MOV.U32 R29, RZ, RZ, 0x40080000 ;  /* 0x40080000ff1d7424 */ /* 0x000fe200078e00ff */
[----:B------:R-:W-:Y:S01]  /*0960*/  BSSY.RECONVERGENT B0, `(.L_x_8) ;  /* 0x0000016000007945 */ /* 0x000fe20003800200 */
[----:B------:R-:W-:Y:S01]  /*0970*/  IMAD.MOV.U32 R6, RZ, RZ, 0x1 ;  /* 0x00000001ff067424 */ /* 0x000fe200078e00ff */
[----:B------:R-:W-:-:S05]  /*0980*/  DADD R34, R22, R22 ;  /* 0x0000000016227229 */ /* 0x000fca0000000016 */
[----:B0-----:R-:W-:-:S08]  /*0990*/  DFMA R26, R6, -R28, 1 ;  /* 0x3ff00000061a742b */ /* 0x001fd0000000081c */
[----:B------:R-:W-:-:S08]  /*09a0*/  DFMA R26, R26, R26, R26 ;  /* 0x0000001a1a1a722b */ /* 0x000fd0000000001a */
[----:B------:R-:W-:-:S08]  /*09b0*/  DFMA R26, R6, R26, R6 ;  /* 0x0000001a061a722b */ /* 0x000fd00000000006 */
[----:B------:R-:W-:Y:S02]  /*09c0*/  DFMA R6, R26, -R28, 1 ;  /* 0x3ff000001a06742b */ /* 0x000fe4000000081c */
[----:B------:R-:W-:-:S06]  /*09d0*/  DADD R28, R4, R2 ;  /* 0x00000000041c7229 */ /* 0x000fcc0000000002 */
[----:B------:R-:W-:-:S04]  /*09e0*/  DFMA R6, R26, R6, R26 ;  /* 0x000000061a06722b */ /* 0x000fc8000000001a */
[----:B------:R-:W-:-:S04]  /*09f0*/  FSETP.GEU.AND P1, PT, |R29|, 6.5827683646048100446e-37, PT ;  /* 0x036000001d00780b */ /* 0x000fc80003f2e200 */
[----:B------:R-:W-:-:S08]  /*0a00*/  DMUL R4, R28, R6 ;  /* 0x000000061c047228 */ /* 0x000fd00000000000 */
[----:B------:R-:W-:-:S08]  /*0a10*/  DFMA R26, R4, -3, R28 ;  /* 0xc0080000041a782b */ /* 0x000fd0000000001c */
[----:B------:R-:W-:-:S10]  /*0a20*/  DFMA R4, R6, R26, R4 ;  /* 0x0000001a0604722b */ /* 0x000fd40000000004 */
[----:B------:R-:W-:-:S05]  /*0a30*/  FFMA R0, RZ, 2.125, R5 ;  /* 0x40080000ff007823 */ /* 0x000fca0000000005 */
[----:B------:R-:W-:-:S13]  /*0a40*/  FSETP.GT.AND P0, PT, |R0|, 1.469367938527859385e-39, PT ;  /* 0x001000000000780b */ /* 0x000fda0003f04200 */
[----:B------:R-:W-:Y:S05]  /*0a50*/  @P0 BRA P1, `(.L_x_9) ;  /* 0x0000000000180947 */ /* 0x000fea0000800000 */
[----:B------:R-:W-:Y:S01]  /*0a60*/  IMAD.MOV.U32 R4, RZ, RZ, R28 ;  /* 0x000000ffff047224 */ /* 0x000fe200078e001c */
[----:B------:R-:W-:Y:S01]  /*0a70*/  MOV R0, 0xac0 ;  /* 0x00000ac000007802 */ /* 0x000fe20000000f00 */
[----:B------:R-:W-:Y:S02]  /*0a80*/  IMAD.MOV.U32 R5, RZ, RZ, R29 ;  /* 0x000000ffff057224 */ /* 0x000fe400078e001d */
[----:B------:R-:W-:Y:S02]  /*0a90*/  IMAD.MOV.U32 R28, RZ, RZ, RZ ;  /* 0x000000ffff1c7224 */ /* 0x000fe400078e00ff */
[----:B------:R-:W-:-:S07]  /*0aa0*/  IMAD.MOV.U32 R29, RZ, RZ, 0x40080000 ;  /* 0x40080000ff1d7424 */ /* 0x000fce00078e00ff */
[----:B-----5:R-:W-:Y:S05]  /*0ab0*/  CALL.REL.NOINC `($__internal_0_$__cuda_sm20_div_rn_f64_full) ;  /* 0x0000000800a07944 */ /* 0x020fea0003c00000 */
.L_x_9:
[----:B------:R-:W-:Y:S05]  /*0ac0*/  BSYNC.RECONVERGENT B0 ;  /* 0x0000000000007941 */ /* 0x000fea0003800200 */
.L_x_8:
[----:B------:R-:W-:Y:S01]  /*0ad0*/  DADD R2, -R4, R2 ;  /* 0x0000000004027229 */ /* 0x000fe20000000102 */
[----:B------:R-:W0:Y:S07]  /*0ae0*/  LDCU.64 UR4, c[0x0][0x3a0] ;  /* 0x00007400ff0477ac */ /* 0x000e2e0008000a00 */
[----:B------:R-:W-:-:S08]  /*0af0*/  DMUL R2, R2, R34 ;  /* 0x0000002202027228 */ /* 0x000fd00000000000 */
[----:B-----5:R-:W-:-:S07]  /*0b00*/  DFMA R2, R10, R2, R38 ;  /* 0x000000020a02722b */ /* 0x020fce0000000026 */
        /* <DEDUP_REMOVED lines=28> */
.L_x_11:
[----:B------:R-:W-:Y:S05]  /*0cd0*/  BSYNC.RECONVERGENT B0 ;  /* 0x0000000000007941 */ /* 0x000fea0003800200 */
.L_x_10:
        /* <DEDUP_REMOVED lines=24> */
.L_x_13:
[----:B------:R-:W-:Y:S05]  /*0e60*/  BSYNC.RECONVERGENT B0 ;  /* 0x0000000000007941 */ /* 0x000fea0003800200 */
.L_x_12:
[----:B------:R-:W0:Y:S01]  /*0e70*/  MUFU.RCP64H R7, 3 ;  /* 0x4008000000077908 */ /* 0x000e220000001800 */
[----:B------:R-:W-:Y:S01]  /*0e80*/  IMAD.MOV.U32 R26, RZ, RZ, 0x0 ;  /* 0x00000000ff1a7424 */ /* 0x000fe200078e00ff */
[----:B------:R-:W-:Y:S01]  /*0e90*/  MOV R27, 0x40080000 ;  /* 0x40080000001b7802 */ /* 0x000fe20000000f00 */
[----:B------:R-:W-:Y:S01]  /*0ea0*/  IMAD.MOV.U32 R6, RZ, RZ, 0x1 ;  /* 0x00000001ff067424 */ /* 0x000fe200078e00ff */
[----:B------:R-:W-:Y:S05]  /*0eb0*/  BSSY.RECONVERGENT B0, `(.L_x_14) ;  /* 0x0000014000007945 */ /* 0x000fea0003800200 */
        /* <DEDUP_REMOVED lines=19> */
.L_x_15:
[----:B------:R-:W-:Y:S05]  /*0ff0*/  BSYNC.RECONVERGENT B0 ;  /* 0x0000000000007941 */ /* 0x000fea0003800200 */
.L_x_14:
[----:B------:R-:W0:Y:S01]  /*1000*/  LDCU.64 UR4, c[0x0][0x3c0] ;  /* 0x00007800ff0477ac */ /* 0x000e220008000a00 */
[----:B------:R-:W1:Y:S01]  /*1010*/  LDC.64 R26, c[0x0][0x3b8] ;  /* 0x0000ee00ff1a7b82 */ /* 0x000e620000000a00 */
[----:B------:R-:W-:-:S08]  /*1020*/  DADD R2, -R4, R2 ;  /* 0x0000000004027229 */ /* 0x000fd00000000102 */
[----:B------:R-:W-:Y:S01]  /*1030*/  DMUL R2, R2, R34 ;  /* 0x0000002202027228 */ /* 0x000fe20000000000 */
[----:B0-----:R-:W-:-:S07]  /*1040*/  UIADD3 UR4, UP0, UPT, UR4, -0x1, URZ ;  /* 0xffffffff04047890 */ /* 0x001fce000ff1e0ff */
[----:B-----5:R-:W-:Y:S01]  /*1050*/  DFMA R2, R10, R2, R38 ;  /* 0x000000020a02722b */ /* 0x020fe20000000026 */
[----:B------:R-:W-:Y:S01]  /*1060*/  UIADD3.X UR5, UPT, UPT, UR5, -0x1, URZ, UP0, !UPT ;  /* 0xffffffff05057890 */ /* 0x000fe200087fe4ff */
[----:B------:R-:W-:Y:S02]  /*1070*/  ISETP.LT.U32.AND P0, PT, R16, UR4, PT ;  /* 0x0000000410007c0c */ /* 0x000fe4000bf01070 */
[----:B-1----:R-:W-:-:S03]  /*1080*/  IADD3 R5, P2, PT, R26, -0x1, RZ ;  /* 0xffffffff1a057810 */ /* 0x002fc60007f5e0ff */
[----:B------:R0:W-:Y:S01]  /*1090*/  STG.E.64 desc[UR6][R8.64], R2 ;  /* 0x0000000208007986 */ /* 0x0001e2000c101b06 */
[----:B------:R-:W-:Y:S01]  /*10a0*/  IMAD.U32 R0, RZ, RZ, UR5 ;  /* 0x00000005ff007e24 */ /* 0x000fe2000f8e00ff */
[----:B------:R-:W-:Y:S02]  /*10b0*/  ISETP.LE.U32.AND P1, PT, R5, R18, PT ;  /* 0x000000120500720c */ /* 0x000fe40003f23070 */
[----:B------:R-:W-:Y:S02]  /*10c0*/  IADD3.X R5, PT, PT, R27, -0x1, RZ, P2, !PT ;  /* 0xffffffff1b057810 */ /* 0x000fe400017fe4ff */
[----:B------:R-:W-:-:S04]  /*10d0*/  ISETP.GT.AND.EX P0, PT, R0, RZ, PT, P0 ;  /* 0x000000ff0000720c */ /* 0x000fc80003f04300 */
[----:B------:R-:W-:-:S13]  /*10e0*/  ISETP.LE.OR.EX P0, PT, R5, R19, !P0, P1 ;  /* 0x000000130500720c */ /* 0x000fda0004703710 */
[----:B0-----:R-:W-:Y:S05]  /*10f0*/  @P0 EXIT ;  /* 0x000000000000094d */ /* 0x001fea0003800000 */
[C---:B------:R-:W-:Y:S01]  /*1100*/  LEA R2, P0, R26.reuse, R14, 0x3 ;  /* 0x0000000e1a027211 */ /* 0x040fe200078018ff */
[----:B------:R-:W0:Y:S03]  /*1110*/  LDCU.64 UR4, c[0x0][0x3a8] ;  /* 0x00007500ff0477ac */ /* 0x000e260008000a00 */
[----:B------:R-:W-:Y:S02]  /*1120*/  LEA.HI.X R3, R26, R15, R27, 0x3, P0 ;  /* 0x0000000f1a037211 */ /* 0x000fe400000f1c1b */
[----:B------:R-:W2:Y:S04]  /*1130*/  LDG.E.64 R14, desc[UR6][R14.64+0x8] ;  /* 0x000008060e0e7981 */ /* 0x000ea8000c1e1b00 */
[----:B------:R-:W2:Y:S01]  /*1140*/  LDG.E.64 R2, desc[UR6][R2.64+0x10] ;  /* 0x0000100602027981 */ /* 0x000ea2000c1e1b00 */
[----:B------:R-:W-:-:S02]  /*1150*/  IMAD.MOV.U32 R17, RZ, RZ, RZ ;  /* 0x000000ffff117224 */ /* 0x000fc400078e00ff */
[C---:B------:R-:W-:Y:S02]  /*1160*/  IMAD.SHL.U32 R7, R16.reuse, 0x2, RZ ;  /* 0x0000000210077824 */ /* 0x040fe400078e00ff */
[----:B------:R-:W-:Y:S01]  /*1170*/  IMAD.WIDE.U32 R4, R16, R26, R16 ;  /* 0x0000001a10047225 */ /* 0x000fe200078e0010 */
[----:B------:R-:W-:Y:S02]  /*1180*/  SHF.R.U32.HI R17, RZ, 0x1f, R16 ;  /* 0x0000001fff117819 */ /* 0x000fe40000011610 */
[----:B------:R-:W-:Y:S01]  /*1190*/  IADD3 R7, P0, P1, R18, R4, -R7 ;  /* 0x0000000412077210 */ /* 0x000fe2000791e807 */
[----:B------:R-:W-:-:S05]  /*11a0*/  IMAD R18, R16, R27, R5 ;  /* 0x0000001b10127224 */ /* 0x000fca00078e0205 */
[----:B------:R-:W-:Y:S02]  /*11b0*/  IADD3.X R18, PT, PT, R19, R18, ~R17, P0, P1 ;  /* 0x0000001213127210 */ /* 0x000fe400007e2c11 */
[----:B0-----:R-:W-:-:S04]  /*11c0*/  LEA R16, P0, R7, UR4, 0x3 ;  /* 0x0000000407107c11 */ /* 0x001fc8000f8018ff */
[----:B------:R-:W-:-:S05]  /*11d0*/  LEA.HI.X R17, R7, UR5, R18, 0x3, P0 ;  /* 0x0000000507117c11 */ /* 0x000fca00080f1c12 */
[----:B------:R0:W5:Y:S01]  /*11e0*/  LDG.E.64 R8, desc[UR6][R16.64] ;  /* 0x0000000610087981 */ /* 0x000162000c1e1b00 */
[----:B------:R-:W1:Y:S01]  /*11f0*/  MUFU.RCP64H R5, R13 ;  /* 0x0000000d00057308 */ /* 0x000e620000001800 */
[----:B------:R-:W-:Y:S01]  /*1200*/  IMAD.MOV.U32 R4, RZ, RZ, 0x1 ;  /* 0x00000001ff047424 */ /* 0x000fe200078e00ff */
[----:B------:R-:W-:Y:S05]  /*1210*/  BSSY.RECONVERGENT B0, `(.L_x_16) ;  /* 0x0000014000007945 */ /* 0x000fea0003800200 */
[----:B-1----:R-:W-:-:S08]  /*1220*/  DFMA R6, -R12, R4, 1 ;  /* 0x3ff000000c06742b */ /* 0x002fd00000000104 */
        /* <DEDUP_REMOVED lines=18> */
.L_x_17:
[----:B------:R-:W-:Y:S05]  /*1350*/  BSYNC.RECONVERGENT B0 ;  /* 0x0000000000007941 */ /* 0x000fea0003800200 */
.L_x_16:
        /* <DEDUP_REMOVED lines=19> */
[----:B------:R-:W-:Y:S01]  /*1490*/  MOV R28, R20 ;  /* 0x00000014001c7202 */ /* 0x000fe20000000f00 */
[----:B------:R-:W-:Y:S01]  /*14a0*/  IMAD.MOV.U32 R5, RZ, RZ, R7 ;  /* 0x000000ffff057224 */ /* 0x000fe200078e0007 */
[----:B------:R-:W-:Y:S01]  /*14b0*/  MOV R0, 0x14e0 ;  /* 0x000014e000007802 */ /* 0x000fe20000000f00 */
[----:B------:R-:W-:-:S07]  /*14c0*/  IMAD.MOV.U32 R29, RZ, RZ, R21 ;  /* 0x000000ffff1d7224 */ /* 0x000fce00078e0015 */
[----:B-----5:R-:W-:Y:S05]  /*14d0*/  CALL.REL.NOINC `($__internal_0_$__cuda_sm20_div_rn_f64_full) ;  /* 0x0000000000187944 */ /* 0x020fea0003c00000 */
.L_x_19:
[----:B------:R-:W-:Y:S05]  /*14e0*/  BSYNC.RECONVERGENT B0 ;  /* 0x0000000000007941 */ /* 0x000fea0003800200 */
.L_x_18:
[----:B------:R-:W-:-:S08]  /*14f0*/  DADD R2, R4, R2 ;  /* 0x0000000004027229 */ /* 0x000fd00000000002 */
[----:B------:R-:W-:-:S08]  /*1500*/  DMUL R2, R22, R2 ;  /* 0x0000000216027228 */ /* 0x000fd00000000000 */
[----:B-----5:R-:W-:-:S07]  /*1510*/  DFMA R2, R10, R2, R8 ;  /* 0x000000020a02722b */ /* 0x020fce0000000008 */
[----:B------:R-:W-:Y:S01]  /*1520*/  STG.E.64 desc[UR6][R16.64], R2 ;  /* 0x0000000210007986 */ /* 0x000fe2000c101b06 */
[----:B------:R-:W-:Y:S05]  /*1530*/  EXIT ;  /* 0x000000000000794d */ /* 0x000fea0003800000 */
        .weak           $__internal_0_$__cuda_sm20_div_rn_f64_full
        .type           $__internal_0_$__cuda_sm20_div_rn_f64_full,@function
        .size           $__internal_0_$__cuda_sm20_div_rn_f64_full,(.L_x_73 - $__internal_0_$__cuda_sm20_div_rn_f64_full)
$__internal_0_$__cuda_sm20_div_rn_f64_full:
[C---:B------:R-:W-:Y:S01]  /*1540*/  FSETP.GEU.AND P0, PT, |R29|.reuse, 1.469367938527859385e-39, PT ;  /* 0x001000001d00780b */ /* 0x040fe20003f0e200 */
[----:B------:R-:W-:Y:S01]  /*1550*/  IMAD.MOV.U32 R41, RZ, RZ, R5 ;  /* 0x000000ffff297224 */ /* 0x000fe200078e0005 */
[C---:B------:R-:W-:Y:S01]  /*1560*/  LOP3.LUT R26, R29.reuse, 0x800fffff, RZ, 0xc0, !PT ;  /* 0x800fffff1d1a7812 */ /* 0x040fe200078ec0ff */
[----:B------:R-:W-:Y:S01]  /*1570*/  IMAD.MOV.U32 R42, RZ, RZ, 0x1 ;  /* 0x00000001ff2a7424 */ /* 0x000fe200078e00ff */
[----:B------:R-:W-:Y:S01]  /*1580*/  LOP3.LUT R5, R29, 0x7ff00000, RZ, 0xc0, !PT ;  /* 0x7ff000001d057812 */ /* 0x000fe200078ec0ff */
[----:B------:R-:W-:Y:S01]  /*1590*/  IMAD.MOV.U32 R40, RZ, RZ, R4 ;  /* 0x000000ffff287224 */ /* 0x000fe200078e0004 */
[----:B------:R-:W-:Y:S01]  /*15a0*/  LOP3.LUT R27, R26, 0x3ff00000, RZ, 0xfc, !PT ;  /* 0x3ff000001a1b7812 */ /* 0x000fe200078efcff */
[----:B------:R-:W-:Y:S01]  /*15b0*/  IMAD.MOV.U32 R26, RZ, RZ, R28 ;  /* 0x000000ffff1a7224 */ /* 0x000fe200078e001c */
[C---:B------:R-:W-:Y:S01]  /*15c0*/  FSETP.GEU.AND P2, PT, |R41|.reuse, 1.469367938527859385e-39, PT ;  /* 0x001000002900780b */ /* 0x040fe20003f4e200 */
[----:B------:R-:W-:Y:S01]  /*15d0*/  IMAD.MOV.U32 R4, RZ, RZ, 0x1ca00000 ;  /* 0x1ca00000ff047424 */ /* 0x000fe200078e00ff */
[----:B------:R-:W-:Y:S01]  /*15e0*/  LOP3.LUT R6, R41, 0x7ff00000, RZ, 0xc0, !PT ;  /* 0x7ff0000029067812 */ /* 0x000fe200078ec0ff */
[----:B------:R-:W-:Y:S02]  /*15f0*/  BSSY.RECONVERGENT B1, `(.L_x_20) ;  /* 0x0000053000017945 */ /* 0x000fe40003800200 */
[----:B------:R-:W-:Y:S01]  /*1600*/  @!P0 DMUL R26, R28, 8.98846567431157953865e+307 ;  /* 0x7fe000001c1a8828 */ /* 0x000fe20000000000 */
[----:B------:R-:W-:-:S05]  /*1610*/  ISETP.GE.U32.AND P1, PT, R6, R5, PT ;  /* 0x000000050600720c */ /* 0x000fca0003f26070 */
[----:B------:R-:W0:Y:S02]  /*1620*/  MUFU.RCP64H R43, R27 ;  /* 0x0000001b002b7308 */ /* 0x000e240000001800 */
[----:B------:R-:W-:Y:S01]  /*1630*/  @!P2 LOP3.LUT R7, R29, 0x7ff00000, RZ, 0xc0, !PT ;  /* 0x7ff000001d07a812 */ /* 0x000fe200078ec0ff */
[----:B------:R-:W-:Y:S01]  /*1640*/  @!P2 IMAD.MOV.U32 R46, RZ, RZ, RZ ;  /* 0x000000ffff2ea224 */ /* 0x000fe200078e00ff */
[----:B------:R-:W-:Y:S02]  /*1650*/  @!P0 LOP3.LUT R5, R27, 0x7ff00000, RZ, 0xc0, !PT ;  /* 0x7ff000001b058812 */ /* 0x000fe400078ec0ff */
[----:B------:R-:W-:-:S04]  /*1660*/  @!P2 ISETP.GE.U32.AND P3, PT, R6, R7, PT ;  /* 0x000000070600a20c */ /* 0x000fc80003f66070 */
[----:B------:R-:W-:-:S04]  /*1670*/  @!P2 SEL R7, R4, 0x63400000, !P3 ;  /* 0x634000000407a807 */ /* 0x000fc80005800000 */
[----:B------:R-:W-:Y:S01]  /*1680*/  @!P2 LOP3.LUT R7, R7, 0x80000000, R41, 0xf8, !PT ;  /* 0x800000000707a812 */ /* 0x000fe200078ef829 */
[----:B0-----:R-:W-:-:S03]  /*1690*/  DFMA R30, R42, -R26, 1 ;  /* 0x3ff000002a1e742b */ /* 0x001fc6000000081a */
[----:B------:R-:W-:-:S05]  /*16a0*/  @!P2 LOP3.LUT R47, R7, 0x100000, RZ, 0xfc, !PT ;  /* 0x00100000072fa812 */ /* 0x000fca00078efcff */
[----:B------:R-:W-:-:S08]  /*16b0*/  DFMA R30, R30, R30, R30 ;  /* 0x0000001e1e1e722b */ /* 0x000fd0000000001e */
[----:B------:R-:W-:Y:S01]  /*16c0*/  DFMA R42, R42, R30, R42 ;  /* 0x0000001e2a2a722b */ /* 0x000fe2000000002a */
[----:B------:R-:W-:-:S04]  /*16d0*/  SEL R30, R4, 0x63400000, !P1 ;  /* 0x63400000041e7807 */ /* 0x000fc80004800000 */
[----:B------:R-:W-:Y:S01]  /*16e0*/  LOP3.LUT R31, R30, 0x800fffff, R41, 0xf8, !PT ;  /* 0x800fffff1e1f7812 */ /* 0x000fe200078ef829 */
[----:B------:R-:W-:Y:S02]  /*16f0*/  IMAD.MOV.U32 R30, RZ, RZ, R40 ;  /* 0x000000ffff1e7224 */ /* 0x000fe400078e0028 */
[----:B------:R-:W-:-:S04]  /*1700*/  DFMA R44, R42, -R26, 1 ;  /* 0x3ff000002a2c742b */ /* 0x000fc8000000081a */
[----:B------:R-:W-:-:S04]  /*1710*/  @!P2 DFMA R30, R30, 2, -R46 ;  /* 0x400000001e1ea82b */ /* 0x000fc8000000082e */
[----:B------:R-:W-:-:S06]  /*1720*/  DFMA R42, R42, R44, R42 ;  /* 0x0000002c2a2a722b */ /* 0x000fcc000000002a */
[----:B------:R-:W-:Y:S02]  /*1730*/  @!P2 LOP3.LUT R6, R31, 0x7ff00000, RZ, 0xc0, !PT ;  /* 0x7ff000001f06a812 */ /* 0x000fe400078ec0ff */
[----:B------:R-:W-:-:S03]  /*1740*/  DMUL R44, R42, R30 ;  /* 0x0000001e2a2c7228 */ /* 0x000fc60000000000 */
[----:B------:R-:W-:-:S05]  /*1750*/  VIADD R7, R6, 0xffffffff ;  /* 0xffffffff06077836 */ /* 0x000fca0000000000 */
[----:B------:R-:W-:Y:S01]  /*1760*/  DFMA R46, R44, -R26, R30 ;  /* 0x8000001a2c2e722b */ /* 0x000fe2000000001e */
[----:B------:R-:W-:Y:S01]  /*1770*/  ISETP.GT.U32.AND P0, PT, R7, 0x7feffffe, PT ;  /* 0x7feffffe0700780c */ /* 0x000fe20003f04070 */
[----:B------:R-:W-:-:S05]  /*1780*/  VIADD R7, R5, 0xffffffff ;  /* 0xffffffff05077836 */ /* 0x000fca0000000000 */
[----:B------:R-:W-:Y:S01]  /*1790*/  ISETP.GT.U32.OR P0, PT, R7, 0x7feffffe, P0 ;  /* 0x7feffffe0700780c */ /* 0x000fe20000704470 */
[----:B------:R-:W-:-:S12]  /*17a0*/  DFMA R42, R42, R46, R44 ;  /* 0x0000002e2a2a722b */ /* 0x000fd8000000002c */
[----:B------:R-:W-:Y:S05]  /*17b0*/  @P0 BRA `(.L_x_21) ;  /* 0x0000000000780947 */ /* 0x000fea0003800000 */
[----:B------:R-:W-:Y:S02]  /*17c0*/  LOP3.LUT R5, R41, 0x7ff00000, RZ, 0xc0, !PT ;  /* 0x7ff0000029057812 */ /* 0x000fe400078ec0ff */
[----:B------:R-:W-:-:S04]  /*17d0*/  LOP3.LUT R6, R29, 0x7ff00000, RZ, 0xc0, !PT ;  /* 0x7ff000001d067812 */ /* 0x000fc800078ec0ff */
[CC--:B------:R-:W-:Y:S02]  /*17e0*/  VIADDMNMX R7, R5.reuse, -R6.reuse, 0xb9600000, !PT ;  /* 0xb960000005077446 */ /* 0x0c0fe40007800906 */
[----:B------:R-:W-:Y:S01]  /*17f0*/  ISETP.GE.U32.AND P0, PT, R5, R6, PT ;  /* 0x000000060500720c */ /* 0x000fe20003f06070 */
[----:B------:R-:W-:Y:S01]  /*1800*/  IMAD.MOV.U32 R6, RZ, RZ, RZ ;  /* 0x000000ffff067224 */ /* 0x000fe200078e00ff */
[----:B------:R-:W-:Y:S02]  /*1810*/  VIMNMX R7, PT, PT, R7, 0x46a00000, PT ;  /* 0x46a0000007077848 */ /* 0x000fe40003fe0100 */
[----:B------:R-:W-:-:S05]  /*1820*/  SEL R4, R4, 0x63400000, !P0 ;  /* 0x6340000004047807 */ /* 0x000fca0004000000 */
[----:B------:R-:W-:-:S04]  /*1830*/  IMAD.IADD R4, R7, 0x1, -R4 ;  /* 0x0000000107047824 */ /* 0x000fc800078e0a04 */
[----:B------:R-:W-:-:S06]  /*1840*/  VIADD R7, R4, 0x7fe00000 ;  /* 0x7fe0000004077836 */ /* 0x000fcc0000000000 */
[----:B------:R-:W-:-:S10]  /*1850*/  DMUL R44, R42, R6 ;  /* 0x000000062a2c7228 */ /* 0x000fd40000000000 */
[----:B------:R-:W-:-:S13]  /*1860*/  FSETP.GTU.AND P0, PT, |R45|, 1.469367938527859385e-39, PT ;  /* 0x001000002d00780b */ /* 0x000fda0003f0c200 */
[----:B------:R-:W-:Y:S05]  /*1870*/  @P0 BRA `(.L_x_22) ;  /* 0x0000000000a80947 */ /* 0x000fea0003800000 */
[----:B------:R-:W-:-:S06]  /*1880*/  DFMA R26, R42, -R26, R30 ;  /* 0x8000001a2a1a722b */ /* 0x000fcc000000001e */
[----:B------:R-:W-:-:S04]  /*1890*/  IMAD.MOV.U32 R26, RZ, RZ, RZ ;  /* 0x000000ffff1a7224 */ /* 0x000fc800078e00ff */
[C---:B------:R-:W-:Y:S02]  /*18a0*/  FSETP.NEU.AND P0, PT, R27.reuse, RZ, PT ;  /* 0x000000ff1b00720b */ /* 0x040fe40003f0d000 */
[----:B------:R-:W-:-:S04]  /*18b0*/  LOP3.LUT R28, R27, 0x80000000, R29, 0x48, !PT ;  /* 0x800000001b1c7812 */ /* 0x000fc800078e481d */
[----:B------:R-:W-:-:S07]  /*18c0*/  LOP3.LUT R27, R28, R7, RZ, 0xfc, !PT ;  /* 0x000000071c1b7212 */ /* 0x000fce00078efcff */
[----:B------:R-:W-:Y:S05]  /*18d0*/  @!P0 BRA `(.L_x_22) ;  /* 0x0000000000908947 */ /* 0x000fea0003800000 */
[----:B------:R-:W-:Y:S01]  /*18e0*/  IMAD.MOV R7, RZ, RZ, -R4 ;  /* 0x000000ffff077224 */ /* 0x000fe200078e0a04 */
[----:B------:R-:W-:Y:S01]  /*18f0*/  IADD3 R4, PT, PT, -R4, -0x43300000, RZ ;  /* 0xbcd0000004047810 */ /* 0x000fe20007ffe1ff */
[----:B------:R-:W-:-:S06]  /*1900*/  IMAD.MOV.U32 R6, RZ, RZ, RZ ;  /* 0x000000ffff067224 */ /* 0x000fcc00078e00ff */
[----:B------:R-:W-:Y:S02]  /*1910*/  DFMA R6, R44, -R6, R42 ;  /* 0x800000062c06722b */ /* 0x000fe4000000002a */
[----:B------:R-:W-:-:S08]  /*1920*/  DMUL.RP R42, R42, R26 ;  /* 0x0000001a2a2a7228 */ /* 0x000fd00000008000 */
[----:B------:R-:W-:Y:S02]  /*1930*/  FSETP.NEU.AND P0, PT, |R7|, R4, PT ;  /* 0x000000040700720b */ /* 0x000fe40003f0d200 */
[----:B------:R-:W-:Y:S02]  /*1940*/  LOP3.LUT R28, R43, R28, RZ, 0x3c, !PT ;  /* 0x0000001c2b1c7212 */ /* 0x000fe400078e3cff */
[----:B------:R-:W-:Y:S02]  /*1950*/  FSEL R4, R42, R44, !P0 ;  /* 0x0000002c2a047208 */ /* 0x000fe40004000000 */
[----:B------:R-:W-:Y:S02]  /*1960*/  FSEL R5, R28, R45, !P0 ;  /* 0x0000002d1c057208 */ /* 0x000fe40004000000 */
[----:B------:R-:W-:-:S03]  /*1970*/  MOV R44, R4 ;  /* 0x00000004002c7202 */ /* 0x000fc60000000f00 */
[----:B------:R-:W-:Y:S01]  /*1980*/  IMAD.MOV.U32 R45, RZ, RZ, R5 ;  /* 0x000000ffff2d7224 */ /* 0x000fe200078e0005 */
[----:B------:R-:W-:Y:S06]  /*1990*/  BRA `(.L_x_22) ;  /* 0x0000000000607947 */ /* 0x000fec0003800000 */
.L_x_21:
[----:B------:R-:W-:-:S14]  /*19a0*/  DSETP.NAN.AND P0, PT, R40, R40, PT ;  /* 0x000000282800722a */ /* 0x000fdc0003f08000 */
[----:B------:R-:W-:Y:S05]  /*19b0*/  @P0 BRA `(.L_x_23) ;  /* 0x00000000004c0947 */ /* 0x000fea0003800000 */
[----:B------:R-:W-:-:S14]  /*19c0*/  DSETP.NAN.AND P0, PT, R28, R28, PT ;  /* 0x0000001c1c00722a */ /* 0x000fdc0003f08000 */
[----:B------:R-:W-:Y:S05]  /*19d0*/  @P0 BRA `(.L_x_24) ;  /* 0x0000000000340947 */ /* 0x000fea0003800000 */
[----:B------:R-:W-:Y:S01]  /*19e0*/  ISETP.NE.AND P0, PT, R6, R5, PT ;  /* 0x000000050600720c */ /* 0x000fe20003f05270 */
[----:B------:R-:W-:Y:S02]  /*19f0*/  IMAD.MOV.U32 R44, RZ, RZ, 0x0 ;  /* 0x00000000ff2c7424 */ /* 0x000fe400078e00ff */
[----:B------:R-:W-:-:S10]  /*1a00*/  IMAD.MOV.U32 R45, RZ, RZ, -0x80000 ;  /* 0xfff80000ff2d7424 */ /* 0x000fd400078e00ff */
[----:B------:R-:W-:Y:S05]  /*1a10*/  @!P0 BRA `(.L_x_22) ;  /* 0x0000000000408947 */ /* 0x000fea0003800000 */
[----:B------:R-:W-:Y:S02]  /*1a20*/  ISETP.NE.AND P0, PT, R6, 0x7ff00000, PT ;  /* 0x7ff000000600780c */ /* 0x000fe40003f05270 */
[----:B------:R-:W-:Y:S02]  /*1a30*/  LOP3.LUT R29, R41, 0x80000000, R29, 0x48, !PT ;  /* 0x80000000291d7812 */ /* 0x000fe400078e481d */
[----:B------:R-:W-:-:S13]  /*1a40*/  ISETP.EQ.OR P0, PT, R5, RZ, !P0 ;  /* 0x000000ff0500720c */ /* 0x000fda0004702670 */
[----:B------:R-:W-:Y:S01]  /*1a50*/  @P0 LOP3.LUT R4, R29, 0x7ff00000, RZ, 0xfc, !PT ;  /* 0x7ff000001d040812 */ /* 0x000fe200078efcff */
[----:B------:R-:W-:Y:S02]  /*1a60*/  @!P0 IMAD.MOV.U32 R44, RZ, RZ, RZ ;  /* 0x000000ffff2c8224 */ /* 0x000fe400078e00ff */
[----:B------:R-:W-:Y:S02]  /*1a70*/  @!P0 IMAD.MOV.U32 R45, RZ, RZ, R29 ;  /* 0x000000ffff2d8224 */ /* 0x000fe400078e001d */
[----:B------:R-:W-:Y:S02]  /*1a80*/  @P0 IMAD.MOV.U32 R44, RZ, RZ, RZ ;  /* 0x000000ffff2c0224 */ /* 0x000fe400078e00ff */
[----:B------:R-:W-:Y:S01]  /*1a90*/  @P0 IMAD.MOV.U32 R45, RZ, RZ, R4 ;  /* 0x000000ffff2d0224 */ /* 0x000fe200078e0004 */
[----:B------:R-:W-:Y:S06]  /*1aa0*/  BRA `(.L_x_22) ;  /* 0x00000000001c7947 */ /* 0x000fec0003800000 */
.L_x_24:
[----:B------:R-:W-:Y:S01]  /*1ab0*/  LOP3.LUT R5, R29, 0x80000, RZ, 0xfc, !PT ;  /* 0x000800001d057812 */ /* 0x000fe200078efcff */
[----:B------:R-:W-:-:S04]  /*1ac0*/  IMAD.MOV.U32 R44, RZ, RZ, R28 ;  /* 0x000000ffff2c7224 */ /* 0x000fc800078e001c */
[----:B------:R-:W-:Y:S01]  /*1ad0*/  IMAD.MOV.U32 R45, RZ, RZ, R5 ;  /* 0x000000ffff2d7224 */ /* 0x000fe200078e0005 */
[----:B------:R-:W-:Y:S06]  /*1ae0*/  BRA `(.L_x_22) ;  /* 0x00000000000c7947 */ /* 0x000fec0003800000 */
.L_x_23:
[----:B------:R-:W-:Y:S01]  /*1af0*/  LOP3.LUT R5, R41, 0x80000, RZ, 0xfc, !PT ;  /* 0x0008000029057812 */ /* 0x000fe200078efcff */
[----:B------:R-:W-:-:S04]  /*1b00*/  IMAD.MOV.U32 R44, RZ, RZ, R40 ;  /* 0x000000ffff2c7224 */ /* 0x000fc800078e0028 */
[----:B------:R-:W-:-:S07]  /*1b10*/  IMAD.MOV.U32 R45, RZ, RZ, R5 ;  /* 0x000000ffff2d7224 */ /* 0x000fce00078e0005 */
.L_x_22:
[----:B------:R-:W-:Y:S05]  /*1b20*/  BSYNC.RECONVERGENT B1 ;  /* 0x0000000000017941 */ /* 0x000fea0003800200 */
.L_x_20:
[----:B------:R-:W-:Y:S02]  /*1b30*/  IMAD.MOV.U32 R6, RZ, RZ, R0 ;  /* 0x000000ffff067224 */ /* 0x000fe400078e0000 */
[----:B------:R-:W-:Y:S02]  /*1b40*/  IMAD.MOV.U32 R7, RZ, RZ, 0x0 ;  /* 0x00000000ff077424 */ /* 0x000fe400078e00ff */
[----:B------:R-:W-:Y:S02]  /*1b50*/  IMAD.MOV.U32 R4, RZ, RZ, R44 ;  /* 0x000000ffff047224 */ /* 0x000fe400078e002c */
[----:B------:R-:W-:Y:S01]  /*1b60*/  IMAD.MOV.U32 R5, RZ, RZ, R45 ;  /* 0x000000ffff057224 */ /* 0x000fe200078e002d */
[----:B------:R-:W-:Y:S06]  /*1b70*/  RET.REL.NODEC R6 `(_Z12ComputeSigmaPdS_S_S_S_S_S_ll) ;  /* 0xffffffe406207950 */ /* 0x000fec0003c3ffff */
.L_x_25:
[----:B------:R-:W-:-:S00]  /*1b80*/  BRA `(.L_x_25) ;  /* 0xfffffffc00fc7947 */ /* 0x000fc0000383ffff */
[----:B------:R-:W-:-:S00]  /*1b90*/  NOP ;  /* 0x0000000000007918 */ /* 0x000fc00000000000 */
        /* <DEDUP_REMOVED lines=14> */
.L_x_73:


//--------------------- .text._Z8ComputeVPdS_S_S_S_S_S_ll --------------------------
	.section	.text._Z8ComputeVPdS_S_S_S_S_S_ll,"ax",@progbits
	.align	128
        .global         _Z8ComputeVPdS_S_S_S_S_S_ll
        .type           _Z8ComputeVPdS_S_S_S_S_S_ll,@function
        .size           _Z8ComputeVPdS_S_S_S_S_S_ll,(.L_x_74 - _Z8ComputeVPdS_S_S_S_S_S_ll)
        .other          _Z8ComputeVPdS_S_S_S_S_S_ll,@"STO_CUDA_ENTRY STV_DEFAULT"
_Z8ComputeVPdS_S_S_S_S_S_ll:
.text._Z8ComputeVPdS_S_S_S_S_S_ll:
[----:B------:R-:W-:Y:S08]  /*0000*/  LDC R1, c[0x0][0x37c] ;  /* 0x0000df00ff017b82 */ /* 0x000ff00000000800 */
[----:B------:R-:W0:Y:S01]  /*0010*/  LDC.64 R2, c[0x0][0x3b0] ;  /* 0x0000ec00ff027b82 */ /* 0x000e220000000a00 */
[----:B------:R-:W0:Y:S01]  /*0020*/  LDCU.64 UR12, c[0x0][0x358] ;  /* 0x00006b00ff0c77ac */ /* 0x000e220008000a00 */
[----:B------:R-:W1:Y:S01]  /*0030*/  S2R R9, SR_TID.X ;  /* 0x0000000000097919 */ /* 0x000e620000002100 */
[----:B------:R-:W2:Y:S01]  /*0040*/  LDCU.64 UR14, c[0x0][0x3b8] ;  /* 0x00007700ff0e77ac */ /* 0x000ea20008000a00 */
[----:B0-----:R-:W3:Y:S04]  /*0050*/  LDG.E.64 R14, desc[UR12][R2.64] ;  /* 0x0000000c020e7981 */ /* 0x001ee8000c1e1b00 */
[----:B------:R-:W4:Y:S04]  /*0060*/  LDG.E.64 R6, desc[UR12][R2.64+0x8] ;  /* 0x0000080c02067981 */ /* 0x000f28000c1e1b00 */
[----:B------:R-:W4:Y:S04]  /*0070*/  LDG.E.64 R12, desc[UR12][R2.64+0x28] ;  /* 0x0000280c020c7981 */ /* 0x000f28000c1e1b00 */
[----:B------:R0:W5:Y:S01]  /*0080*/  LDG.E.64 R10, desc[UR12][R2.64+0x10] ;  /* 0x0000100c020a7981 */ /* 0x000162000c1e1b00 */
[----:B------:R-:W1:Y:S01]  /*0090*/  S2UR UR4, SR_CTAID.X ;  /* 0x00000000000479c3 */ /* 0x000e620000002500 */
[----:B------:R-:W-:Y:S01]  /*00a0*/  BSSY.RECONVERGENT B0, `(.L_x_26) ;  /* 0x00000a1000007945 */ /* 0x000fe20003800200 */
[----:B------:R-:W0:Y:S06]  /*00b0*/  S2R R5, SR_TID.Y ;  /* 0x0000000000057919 */ /* 0x000e2c0000002200 */
[----:B------:R-:W1:Y:S08]  /*00c0*/  LDC R8, c[0x0][0x360] ;  /* 0x0000d800ff087b82 */ /* 0x000e700000000800 */
[----:B------:R-:W0:Y:S08]  /*00d0*/  S2UR UR5, SR_CTAID.Y ;  /* 0x00000000000579c3 */ /* 0x000e300000002600 */
[----:B------:R-:W0:Y:S01]  /*00e0*/  LDC R4, c[0x0][0x364] ;  /* 0x0000d900ff047b82 */ /* 0x000e220000000800 */
[----:B-1----:R-:W-:-:S05]  /*00f0*/  IMAD R8, R8, UR4, R9 ;  /* 0x0000000408087c24 */ /* 0x002fca000f8e0209 */
[----:B--2---:R-:W-:Y:S02]  /*0100*/  ISETP.GE.U32.AND P0, PT, R8, UR14, PT ;  /* 0x0000000e08007c0c */ /* 0x004fe4000bf06070 */
[----:B------:R-:W-:-:S04]  /*0110*/  SHF.R.S32.HI R9, RZ, 0x1f, R8 ;  /* 0x0000001fff097819 */ /* 0x000fc80000011408 */
[----:B------:R-:W-:-:S04]  /*0120*/  ISETP.GE.AND.EX P0, PT, R9, UR15, PT, P0 ;  /* 0x0000000f09007c0c */ /* 0x000fc8000bf06300 */
[----:B------:R-:W-:Y:S01]  /*0130*/  ISETP.LT.OR P0, PT, R8, 0x1, P0 ;  /* 0x000000010800780c */ /* 0x000fe20000701670 */
[----:B0-----:R-:W-:-:S05]  /*0140*/  IMAD R4, R4, UR5, R5 ;  /* 0x0000000504047c24 */ /* 0x001fca000f8e0205 */
[----:B------:R-:W-:Y:S02]  /*0150*/  ISETP.EQ.OR P0, PT, R4, RZ, P0 ;  /* 0x000000ff0400720c */ /* 0x000fe40000702670 */
[----:B---3--:R-:W-:Y:S02]  /*0160*/  R2UR UR6, R14 ;  /* 0x000000000e0672ca */ /* 0x008fe400000e0000 */
[----:B------:R-:W-:Y:S02]  /*0170*/  R2UR UR7, R15 ;  /* 0x000000000f0772ca */ /* 0x000fe400000e0000 */
[----:B----4-:R-:W-:Y:S02]  /*0180*/  R2UR UR8, R6 ;  /* 0x00000000060872ca */ /* 0x010fe400000e0000 */
[----:B------:R-:W-:Y:S02]  /*0190*/  R2UR UR9, R7 ;  /* 0x00000000070972ca */ /* 0x000fe400000e0000 */
[----:B------:R-:W-:-:S02]  /*01a0*/  R2UR UR10, R12 ;  /* 0x000000000c0a72ca */ /* 0x000fc400000e0000 */
[----:B------:R-:W-:Y:S01]  /*01b0*/  R2UR UR11, R13 ;  /* 0x000000000d0b72ca */ /* 0x000fe200000e0000 */
[----:B------:R-:W-:-:S14]  /*01c0*/  @P0 BRA `(.L_x_27) ;  /* 0x0000000800380947 */ /* 0x000fdc0003800000 */
[----:B------:R-:W0:Y:S02]  /*01d0*/  LDCU.64 UR4, c[0x0][0x3c0] ;  /* 0x00007800ff0477ac */ /* 0x000e240008000a00 */
[----:B0-----:R-:W-:-:S04]  /*01e0*/  UIADD3 UR4, UP0, UPT, UR4, -0x1, URZ ;  /* 0xffffffff04047890 */ /* 0x001fc8000ff1e0ff */
[----:B------:R-:W-:Y:S02]  /*01f0*/  UIADD3.X UR5, UPT, UPT, UR5, -0x1, URZ, UP0, !UPT ;  /* 0xffffffff05057890 */ /* 0x000fe400087fe4ff */
[----:B------:R-:W-:-:S04]  /*0200*/  ISETP.LT.U32.AND P0, PT, R4, UR4, PT ;  /* 0x0000000404007c0c */ /* 0x000fc8000bf01070 */
[----:B------:R-:W-:-:S05]  /*0210*/  IMAD.U32 R0, RZ, RZ, UR5 ;  /* 0x00000005ff007e24 */ /* 0x000fca000f8e00ff */
[----:B------:R-:W-:-:S13]  /*0220*/  ISETP.GT.AND.EX P0, PT, R0, RZ, PT, P0 ;  /* 0x000000ff0000720c */ /* 0x000fda0003f04300 */
[----:B------:R-:W-:Y:S05]  /*0230*/  @!P0 BRA `(.L_x_27) ;  /* 0x00000008001c8947 */ /* 0x000fea0003800000 */
[----:B------:R-:W0:Y:S01]  /*0240*/  LDCU.64 UR4, c[0x0][0x380] ;  /* 0x00007000ff0477ac */ /* 0x000e220008000a00 */
[----:B------:R-:W-:-:S04]  /*0250*/  IMAD.WIDE.U32 R30, R4, UR14, R8 ;  /* 0x0000000e041e7c25 */ /* 0x000fc8000f8e0008 */
[C---:B------:R-:W-:Y:S01]  /*0260*/  IMAD R35, R4.reuse, UR15, R31 ;  /* 0x0000000f04237c24 */ /* 0x040fe2000f8e021f */
[----:B------:R-:W-:-:S05]  /*0270*/  IADD3 R0, P0, PT, R4, R30, RZ ;  /* 0x0000001e04007210 */ /* 0x000fca0007f1e0ff */
[----:B------:R-:W-:Y:S01]  /*0280*/  IMAD.X R3, RZ, RZ, R35, P0 ;  /* 0x000000ffff037224 */ /* 0x000fe200000e0623 */
[----:B0-----:R-:W-:-:S04]  /*0290*/  LEA R28, P0, R0, UR4, 0x3 ;  /* 0x00000004001c7c11 */ /* 0x001fc8000f8018ff */
[----:B------:R-:W-:-:S05]  /*02a0*/  LEA.HI.X R29, R0, UR5, R3, 0x3, P0 ;  /* 0x00000005001d7c11 */ /* 0x000fca00080f1c03 */
[----:B------:R0:W5:Y:S01]  /*02b0*/  LDG.E.64 R26, desc[UR12][R28.64] ;  /* 0x0000000c1c1a7981 */ /* 0x000162000c1e1b00 */
[----:B------:R-:W1:Y:S01]  /*02c0*/  MUFU.RCP64H R3, UR11 ;  /* 0x0000000b00037d08 */ /* 0x000e620008001800 */
[----:B------:R-:W-:Y:S01]  /*02d0*/  IMAD.U32 R6, RZ, RZ, UR10 ;  /* 0x0000000aff067e24 */ /* 0x000fe2000f8e00ff */
[----:B-----5:R-:W-:Y:S01]  /*02e0*/  FSETP.GEU.AND P1, PT, |R11|, 6.5827683646048100446e-37, PT ;  /* 0x036000000b00780b */ /* 0x020fe20003f2e200 */
[----:B------:R-:W-:Y:S02]  /*02f0*/  IMAD.U32 R7, RZ, RZ, UR11 ;  /* 0x0000000bff077e24 */ /* 0x000fe4000f8e00ff */
[----:B------:R-:W-:-:S06]  /*0300*/  IMAD.MOV.U32 R2, RZ, RZ, 0x1 ;  /* 0x00000001ff027424 */ /* 0x000fcc00078e00ff */
[----:B-1----:R-:W-:-:S08]  /*0310*/  DFMA R6, R2, -R6, 1 ;  /* 0x3ff000000206742b */ /* 0x002fd00000000806 */
[----:B------:R-:W-:-:S08]  /*0320*/  DFMA R6, R6, R6, R6 ;  /* 0x000000060606722b */ /* 0x000fd00000000006 */
[----:B------:R-:W-:Y:S01]  /*0330*/  DFMA R6, R2, R6, R2 ;  /* 0x000000060206722b */ /* 0x000fe20000000002 */
[----:B------:R-:W-:Y:S01]  /*0340*/  IMAD.U32 R2, RZ, RZ, UR10 ;  /* 0x0000000aff027e24 */ /* 0x000fe2000f8e00ff */
[----:B------:R-:W-:-:S06]  /*0350*/  MOV R3, UR11 ;  /* 0x0000000b00037c02 */ /* 0x000fcc0008000f00 */
[----:B------:R-:W-:-:S08]  /*0360*/  DFMA R2, R6, -R2, 1 ;  /* 0x3ff000000602742b */ /* 0x000fd00000000802 */
[----:B------:R-:W-:-:S08]  /*0370*/  DFMA R2, R6, R2, R6 ;  /* 0x000000020602722b */ /* 0x000fd00000000006 */
[----:B------:R-:W-:-:S08]  /*0380*/  DMUL R6, R10, R2 ;  /* 0x000000020a067228 */ /* 0x000fd00000000000 */
[----:B------:R-:W-:-:S08]  /*0390*/  DFMA R12, R6, -UR10, R10 ;  /* 0x8000000a060c7c2b */ /* 0x000fd0000800000a */
[----:B------:R-:W-:-:S10]  /*03a0*/  DFMA R2, R2, R12, R6 ;  /* 0x0000000c0202722b */ /* 0x000fd40000000006 */
[----:B------:R-:W-:-:S05]  /*03b0*/  FFMA R0, RZ, UR11, R3 ;  /* 0x0000000bff007c23 */ /* 0x000fca0008000003 */
[----:B------:R-:W-:-:S13]  /*03c0*/  FSETP.GT.AND P0, PT, |R0|, 1.469367938527859385e-39, PT ;  /* 0x001000000000780b */ /* 0x000fda0003f04200 */
[----:B0-----:R-:W-:Y:S05]  /*03d0*/  @P0 BRA P1, `(.L_x_28) ;  /* 0x00000000002c0947 */ /* 0x001fea0000800000 */
[----:B------:R-:W-:Y:S01]  /*03e0*/  IMAD.U32 R3, RZ, RZ, UR11 ;  /* 0x0000000bff037e24 */ /* 0x000fe2000f8e00ff */
[----:B------:R-:W-:Y:S01]  /*03f0*/  MOV R17, R11 ;  /* 0x0000000b00117202 */ /* 0x000fe20000000f00 */
[----:B------:R-:W-:Y:S01]  /*0400*/  IMAD.U32 R15, RZ, RZ, UR11 ;  /* 0x0000000bff0f7e24 */ /* 0x000fe2000f8e00ff */
[----:B------:R-:W-:Y:S01]  /*0410*/  MOV R0, 0x470 ;  /* 0x0000047000007802 */ /* 0x000fe20000000f00 */
[----:B------:R-:W-:Y:S02]  /*0420*/  IMAD.U32 R14, RZ, RZ, UR10 ;  /* 0x0000000aff0e7e24 */ /* 0x000fe4000f8e00ff */
[----:B------:R-:W-:Y:S02]  /*0430*/  IMAD.U32 R2, RZ, RZ, UR10 ;  /* 0x0000000aff027e24 */ /* 0x000fe4000f8e00ff */
[----:B------:R-:W-:Y:S02]  /*0440*/  IMAD.MOV.U32 R16, RZ, RZ, R10 ;  /* 0x000000ffff107224 */ /* 0x000fe400078e000a */
[----:B------:R-:W-:-:S07]  /*0450*/  IMAD.MOV.U32 R15, RZ, RZ, R3 ;  /* 0x000000ffff0f7224 */ /* 0x000fce00078e0003 */
[----:B------:R-:W-:Y:S05]  /*0460*/  CALL.REL.NOINC `($__internal_1_$__cuda_sm20_div_rn_f64_full) ;  /* 0x0000000c00f07944 */ /* 0x000fea0003c00000 */
[----:B------:R-:W-:Y:S02]  /*0470*/  IMAD.MOV.U32 R2, RZ, RZ, R20 ;  /* 0x000000ffff027224 */ /* 0x000fe400078e0014 */
[----:B------:R-:W-:-:S07]  /*0480*/  IMAD.MOV.U32 R3, RZ, RZ, R21 ;  /* 0x000000ffff037224 */ /* 0x000fce00078e0015 */
.L_x_28:
[----:B------:R-:W0:Y:S01]  /*0490*/  LDCU.128 UR16, c[0x0][0x390] ;  /* 0x00007200ff1077ac */ /* 0x000e220008000c00 */
[C---:B------:R-:W-:Y:S01]  /*04a0*/  IMAD.SHL.U32 R20, R30.reuse, 0x8, RZ ;  /* 0x000000081e147824 */ /* 0x040fe200078e00ff */
[----:B------:R-:W-:-:S04]  /*04b0*/  SHF.L.U64.HI R30, R30, 0x3, R35 ;  /* 0x000000031e1e7819 */ /* 0x000fc80000010223 */
[----:B0-----:R-:W-:-:S04]  /*04c0*/  IADD3 R14, P0, PT, R20, UR16, RZ ;  /* 0x00000010140e7c10 */ /* 0x001fc8000ff1e0ff */
[----:B------:R-:W-:Y:S02]  /*04d0*/  IADD3.X R15, PT, PT, R30, UR17, RZ, P0, !PT ;  /* 0x000000111e0f7c10 */ /* 0x000fe400087fe4ff */
[----:B------:R-:W-:-:S03]  /*04e0*/  IADD3 R20, P0, PT, R20, UR18, RZ ;  /* 0x0000001214147c10 */ /* 0x000fc6000ff1e0ff */
[----:B------:R-:W2:Y:S01]  /*04f0*/  LDG.E.64 R16, desc[UR12][R14.64] ;  /* 0x0000000c0e107981 */ /* 0x000ea2000c1e1b00 */
[----:B------:R-:W-:-:S03]  /*0500*/  IADD3.X R21, PT, PT, R30, UR19, RZ, P0, !PT ;  /* 0x000000131e157c10 */ /* 0x000fc600087fe4ff */
[----:B------:R0:W2:Y:S04]  /*0510*/  LDG.E.64 R18, desc[UR12][R14.64+-0x8] ;  /* 0xfffff80c0e127981 */ /* 0x0000a8000c1e1b00 */
[----:B------:R-:W3:Y:S04]  /*0520*/  LDG.E.64 R12, desc[UR12][R20.64] ;  /* 0x0000000c140c7981 */ /* 0x000ee8000c1e1b00 */
[----:B------:R-:W4:Y:S01]  /*0530*/  LDG.E.64 R6, desc[UR12][R20.64+-0x8] ;  /* 0xfffff80c14067981 */ /* 0x000f22000c1e1b00 */
[----:B------:R-:W1:Y:S01]  /*0540*/  MUFU.RCP64H R23, UR7 ;  /* 0x0000000700177d08 */ /* 0x000e620008001800 */
[----:B------:R-:W-:Y:S01]  /*0550*/  IMAD.U32 R24, RZ, RZ, UR6 ;  /* 0x00000006ff187e24 */ /* 0x000fe2000f8e00ff */
[----:B0-----:R-:W-:Y:S01]  /*0560*/  MOV R14, UR6 ;  /* 0x00000006000e7c02 */ /* 0x001fe20008000f00 */
[----:B------:R-:W-:Y:S01]  /*0570*/  IMAD.U32 R25, RZ, RZ, UR7 ;  /* 0x00000007ff197e24 */ /* 0x000fe2000f8e00ff */
[----:B------:R-:W-:Y:S01]  /*0580*/  BSSY.RECONVERGENT B1, `(.L_x_29) ;  /* 0x000001b000017945 */ /* 0x000fe20003800200 */
[----:B------:R-:W-:-:S02]  /*0590*/  IMAD.MOV.U32 R22, RZ, RZ, 0x1 ;  /* 0x00000001ff167424 */ /* 0x000fc400078e00ff */
[----:B------:R-:W-:-:S04]  /*05a0*/  IMAD.U32 R15, RZ, RZ, UR7 ;  /* 0x00000007ff0f7e24 */ /* 0x000fc8000f8e00ff */
[----:B-1----:R-:W-:-:S08]  /*05b0*/  DFMA R24, R22, -R24, 1 ;  /* 0x3ff000001618742b */ /* 0x002fd00000000818 */
[----:B------:R-:W-:-:S08]  /*05c0*/  DFMA R24, R24, R24, R24 ;  /* 0x000000181818722b */ /* 0x000fd00000000018 */
[----:B------:R-:W-:-:S08]  /*05d0*/  DFMA R24, R22, R24, R22 ;  /* 0x000000181618722b */ /* 0x000fd00000000016 */
[----:B------:R-:W-:-:S08]  /*05e0*/  DFMA R14, R24, -R14, 1 ;  /* 0x3ff00000180e742b */ /* 0x000fd0000000080e */
[----:B------:R-:W-:Y:S02]  /*05f0*/  DFMA R14, R24, R14, R24 ;  /* 0x0000000e180e722b */ /* 0x000fe40000000018 */
[----:B--2---:R-:W-:-:S08]  /*0600*/  DADD R16, -R16, R18 ;  /* 0x0000000010107229 */ /* 0x004fd00000000112 */
[----:B---3--:R-:W-:-:S08]  /*0610*/  DADD R12, R16, R12 ;  /* 0x00000000100c7229 */ /* 0x008fd0000000000c */
[----:B----4-:R-:W-:-:S08]  /*0620*/  DADD R16, R12, -R6 ;  /* 0x000000000c107229 */ /* 0x010fd00000000806 */
[----:B------:R-:W-:Y:S02]  /*0630*/  DMUL R30, R16, R14 ;  /* 0x0000000e101e7228 */ /* 0x000fe40000000000 */
[----:B------:R-:W-:-:S06]  /*0640*/  FSETP.GEU.AND P1, PT, |R17|, 6.5827683646048100446e-37, PT ;  /* 0x036000001100780b */ /* 0x000fcc0003f2e200 */
[----:B------:R-:W-:-:S08]  /*0650*/  DFMA R6, R30, -UR6, R16 ;  /* 0x800000061e067c2b */ /* 0x000fd00008000010 */
[----:B------:R-:W-:-:S10]  /*0660*/  DFMA R30, R14, R6, R30 ;  /* 0x000000060e1e722b */ /* 0x000fd4000000001e */
[----:B------:R-:W-:-:S05]  /*0670*/  FFMA R0, RZ, UR7, R31 ;  /* 0x00000007ff007c23 */ /* 0x000fca000800001f */
[----:B------:R-:W-:-:S13]  /*0680*/  FSETP.GT.AND P0, PT, |R0|, 1.469367938527859385e-39, PT ;  /* 0x001000000000780b */ /* 0x000fda0003f04200 */
[----:B------:R-:W-:Y:S05]  /*0690*/  @P0 BRA P1, `(.L_x_30) ;  /* 0x0000000000240947 */ /* 0x000fea0000800000 */
[----:B------:R-:W-:Y:S01]  /*06a0*/  IMAD.U32 R7, RZ, RZ, UR7 ;  /* 0x00000007ff077e24 */ /* 0x000fe2000f8e00ff */
[----:B------:R-:W-:Y:S01]  /*06b0*/  MOV R0, 0x710 ;  /* 0x0000071000007802 */ /* 0x000fe20000000f00 */
[----:B------:R-:W-:Y:S02]  /*06c0*/  IMAD.U32 R15, RZ, RZ, UR7 ;  /* 0x00000007ff0f7e24 */ /* 0x000fe4000f8e00ff */
[----:B------:R-:W-:Y:S02]  /*06d0*/  IMAD.U32 R14, RZ, RZ, UR6 ;  /* 0x00000006ff0e7e24 */ /* 0x000fe4000f8e00ff */
[----:B------:R-:W-:Y:S02]  /*06e0*/  IMAD.U32 R6, RZ, RZ, UR6 ;  /* 0x00000006ff067e24 */ /* 0x000fe4000f8e00ff */
[----:B------:R-:W-:-:S07]  /*06f0*/  IMAD.MOV.U32 R15, RZ, RZ, R7 ;  /* 0x000000ffff0f7224 */ /* 0x000fce00078e0007 */
[----:B------:R-:W-:Y:S05]  /*0700*/  CALL.REL.NOINC `($__internal_1_$__cuda_sm20_div_rn_f64_full) ;  /* 0x0000000c00487944 */ /* 0x000fea0003c00000 */
[----:B------:R-:W-:Y:S01]  /*0710*/  MOV R30, R20 ;  /* 0x00000014001e7202 */ /* 0x000fe20000000f00 */
[----:B------:R-:W-:-:S07]  /*0720*/  IMAD.MOV.U32 R31, RZ, RZ, R21 ;  /* 0x000000ffff1f7224 */ /* 0x000fce00078e0015 */
.L_x_30:
[----:B------:R-:W-:Y:S05]  /*0730*/  BSYNC.RECONVERGENT B1 ;  /* 0x0000000000017941 */ /* 0x000fea0003800200 */
.L_x_29:
[----:B------:R-:W0:Y:S01]  /*0740*/  LDCU.64 UR18, c[0x0][0x3b8] ;  /* 0x00007700ff1277ac */ /* 0x000e220008000a00 */
[----:B------:R-:W-:Y:S01]  /*0750*/  IADD3 R6, P0, PT, RZ, -R4, RZ ;  /* 0x80000004ff067210 */ /* 0x000fe20007f1e0ff */
[C---:B------:R-:W-:Y:S01]  /*0760*/  VIADD R5, R4.reuse, 0xffffffff ;  /* 0xffffffff04057836 */ /* 0x040fe20000000000 */
[----:B------:R-:W1:Y:S01]  /*0770*/  LDCU.64 UR16, c[0x0][0x3a8] ;  /* 0x00007500ff1077ac */ /* 0x000e620008000a00 */
[----:B------:R-:W-:Y:S02]  /*0780*/  IMAD.MOV.U32 R12, RZ, RZ, R8 ;  /* 0x000000ffff0c7224 */ /* 0x000fe400078e0008 */
[----:B------:R-:W-:Y:S02]  /*0790*/  IMAD.X R7, RZ, RZ, -0x1, P0 ;  /* 0xffffffffff077424 */ /* 0x000fe400000e06ff */
[----:B------:R-:W-:Y:S01]  /*07a0*/  IMAD.MOV.U32 R13, RZ, RZ, R9 ;  /* 0x000000ffff0d7224 */ /* 0x000fe200078e0009 */
[----:B0-----:R-:W-:Y:S02]  /*07b0*/  UIADD3 UR4, UP0, UPT, UR18, -0x1, URZ ;  /* 0xffffffff12047890 */ /* 0x001fe4000ff1e0ff */
[----:B------:R-:W-:-:S02]  /*07c0*/  IMAD.WIDE.U32 R6, R4, UR18, R6 ;  /* 0x0000001204067c25 */ /* 0x000fc4000f8e0006 */
[----:B------:R-:W-:Y:S02]  /*07d0*/  UIADD3.X UR5, UPT, UPT, UR19, -0x1, URZ, UP0, !UPT ;  /* 0xffffffff13057890 */ /* 0x000fe400087fe4ff */
[----:B------:R-:W-:Y:S01]  /*07e0*/  IMAD R15, R4, UR19, R7 ;  /* 0x00000013040f7c24 */ /* 0x000fe2000f8e0207 */
[----:B------:R-:W-:Y:S01]  /*07f0*/  IADD3 R7, P0, PT, R8, R6, RZ ;  /* 0x0000000608077210 */ /* 0x000fe20007f1e0ff */
[----:B------:R-:W-:-:S03]  /*0800*/  IMAD.WIDE.U32 R12, R5, UR4, R12 ;  /* 0x00000004050c7c25 */ /* 0x000fc6000f8e000c */
[----:B------:R-:W-:Y:S01]  /*0810*/  IADD3.X R0, PT, PT, R9, R15, RZ, P0, !PT ;  /* 0x0000000f09007210 */ /* 0x000fe200007fe4ff */
[----:B------:R-:W-:Y:S01]  /*0820*/  IMAD R5, R5, UR5, RZ ;  /* 0x0000000505057c24 */ /* 0x000fe2000f8e02ff */
[----:B-1----:R-:W-:Y:S02]  /*0830*/  LEA R6, P0, R7, UR16, 0x3 ;  /* 0x0000001007067c11 */ /* 0x002fe4000f8018ff */
[----:B------:R-:W-:Y:S01]  /*0840*/  LEA R18, P1, R12, UR16, 0x3 ;  /* 0x000000100c127c11 */ /* 0x000fe2000f8218ff */
[----:B------:R-:W-:Y:S01]  /*0850*/  IMAD.IADD R5, R13, 0x1, R5 ;  /* 0x000000010d057824 */ /* 0x000fe200078e0205 */
[----:B------:R-:W-:-:S04]  /*0860*/  LEA.HI.X R7, R7, UR17, R0, 0x3, P0 ;  /* 0x0000001107077c11 */ /* 0x000fc800080f1c00 */
[----:B------:R-:W-:Y:S02]  /*0870*/  LEA.HI.X R19, R12, UR17, R5, 0x3, P1 ;  /* 0x000000110c137c11 */ /* 0x000fe400088f1c05 */
[----:B------:R-:W2:Y:S04]  /*0880*/  LDG.E.64 R6, desc[UR12][R6.64+-0x8] ;  /* 0xfffff80c06067981 */ /* 0x000ea8000c1e1b00 */
[----:B------:R-:W2:Y:S01]  /*0890*/  LDG.E.64 R12, desc[UR12][R18.64+-0x8] ;  /* 0xfffff80c120c7981 */ /* 0x000ea2000c1e1b00 */
[----:B------:R-:W0:Y:S01]  /*08a0*/  MUFU.RCP64H R15, UR9 ;  /* 0x00000009000f7d08 */ /* 0x000e220008001800 */
[----:B------:R-:W-:Y:S02]  /*08b0*/  IMAD.U32 R16, RZ, RZ, UR8 ;  /* 0x00000008ff107e24 */ /* 0x000fe4000f8e00ff */
[----:B------:R-:W-:-:S02]  /*08c0*/  IMAD.U32 R17, RZ, RZ, UR9 ;  /* 0x00000009ff117e24 */ /* 0x000fc4000f8e00ff */
[----:B------:R-:W-:-:S06]  /*08d0*/  IMAD.MOV.U32 R14, RZ, RZ, 0x1 ;  /* 0x00000001ff0e7424 */ /* 0x000fcc00078e00ff */
[----:B0-----:R-:W-:-:S08]  /*08e0*/  DFMA R16, R14, -R16, 1 ;  /* 0x3ff000000e10742b */ /* 0x001fd00000000810 */
[----:B------:R-:W-:-:S08]  /*08f0*/  DFMA R16, R16, R16, R16 ;  /* 0x000000101010722b */ /* 0x000fd00000000010 */
[----:B------:R-:W-:Y:S01]  /*0900*/  DFMA R16, R14, R16, R14 ;  /* 0x000000100e10722b */ /* 0x000fe2000000000e */
[----:B------:R-:W-:Y:S02]  /*0910*/  IMAD.U32 R14, RZ, RZ, UR8 ;  /* 0x00000008ff0e7e24 */ /* 0x000fe4000f8e00ff */
[----:B------:R-:W-:-:S06]  /*0920*/  IMAD.U32 R15, RZ, RZ, UR9 ;  /* 0x00000009ff0f7e24 */ /* 0x000fcc000f8e00ff */
[----:B------:R-:W-:-:S08]  /*0930*/  DFMA R14, R16, -R14, 1 ;  /* 0x3ff00000100e742b */ /* 0x000fd0000000080e */
[----:B------:R-:W-:Y:S01]  /*0940*/  DFMA R14, R16, R14, R16 ;  /* 0x0000000e100e722b */ /* 0x000fe20000000010 */
[----:B------:R-:W-:Y:S01]  /*0950*/  BSSY.RECONVERGENT B1, `(.L_x_31) ;  /* 0x0000012000017945 */ /* 0x000fe20003800200 */
[----:B--2---:R-:W-:-:S08]  /*0960*/  DADD R16, R6, -R12 ;  /* 0x0000000006107229 */ /* 0x004fd0000000080c */
[----:B------:R-:W-:-:S08]  /*0970*/  DMUL R6, R16, R14 ;  /* 0x0000000e10067228 */ /* 0x000fd00000000000 */
[----:B------:R-:W-:-:S08]  /*0980*/  DFMA R12, R6, -UR8, R16 ;  /* 0x80000008060c7c2b */ /* 0x000fd00008000010 */
[----:B------:R-:W-:Y:S01]  /*0990*/  DFMA R6, R14, R12, R6 ;  /* 0x0000000c0e06722b */ /* 0x000fe20000000006 */
[----:B------:R-:W-:-:S09]  /*09a0*/  FSETP.GEU.AND P1, PT, |R17|, 6.5827683646048100446e-37, PT ;  /* 0x036000001100780b */ /* 0x000fd20003f2e200 */
[----:B------:R-:W-:-:S05]  /*09b0*/  FFMA R0, RZ, UR9, R7 ;  /* 0x00000009ff007c23 */ /* 0x000fca0008000007 */
[----:B------:R-:W-:-:S13]  /*09c0*/  FSETP.GT.AND P0, PT, |R0|, 1.469367938527859385e-39, PT ;  /* 0x001000000000780b */ /* 0x000fda0003f04200 */
[----:B------:R-:W-:Y:S05]  /*09d0*/  @P0 BRA P1, `(.L_x_32) ;  /* 0x0000000000240947 */ /* 0x000fea0000800000 */
[----:B------:R-:W-:Y:S01]  /*09e0*/  IMAD.U32 R7, RZ, RZ, UR9 ;  /* 0x00000009ff077e24 */ /* 0x000fe2000f8e00ff */
[----:B------:R-:W-:Y:S01]  /*09f0*/  MOV R15, UR9 ;  /* 0x00000009000f7c02 */ /* 0x000fe20008000f00 */
[----:B------:R-:W-:Y:S01]  /*0a00*/  IMAD.U32 R14, RZ, RZ, UR8 ;  /* 0x00000008ff0e7e24 */ /* 0x000fe2000f8e00ff */
[----:B------:R-:W-:Y:S01]  /*0a10*/  MOV R0, 0xa50 ;  /* 0x00000a5000007802 */ /* 0x000fe20000000f00 */
[----:B------:R-:W-:Y:S02]  /*0a20*/  IMAD.U32 R6, RZ, RZ, UR8 ;  /* 0x00000008ff067e24 */ /* 0x000fe4000f8e00ff */
[----:B------:R-:W-:-:S07]  /*0a30*/  IMAD.MOV.U32 R15, RZ, RZ, R7 ;  /* 0x000000ffff0f7224 */ /* 0x000fce00078e0007 */
[----:B------:R-:W-:Y:S05]  /*0a40*/  CALL.REL.NOINC `($__internal_1_$__cuda_sm20_div_rn_f64_full) ;  /* 0x0000000800787944 */ /* 0x000fea0003c00000 */
[----:B------:R-:W-:Y:S02]  /*0a50*/  IMAD.MOV.U32 R6, RZ, RZ, R20 ;  /* 0x000000ffff067224 */ /* 0x000fe400078e0014 */
[----:B------:R-:W-:-:S07]  /*0a60*/  IMAD.MOV.U32 R7, RZ, RZ, R21 ;  /* 0x000000ffff077224 */ /* 0x000fce00078e0015 */
.L_x_32:
[----:B------:R-:W-:Y:S05]  /*0a70*/  BSYNC.RECONVERGENT B1 ;  /* 0x0000000000017941 */ /* 0x000fea0003800200 */
.L_x_31:
[----:B------:R-:W-:-:S08]  /*0a80*/  DADD R6, R6, R30 ;  /* 0x0000000006067229 */ /* 0x000fd0000000001e */
[----:B------:R-:W-:-:S07]  /*0a90*/  DFMA R6, R6, R2, R26 ;  /* 0x000000020606722b */ /* 0x000fce000000001a */
[----:B------:R0:W-:Y:S04]  /*0aa0*/  STG.E.64 desc[UR12][R28.64], R6 ;  /* 0x000000061c007986 */ /* 0x0001e8000c101b0c */
.L_x_27:
[----:B------:R-:W-:Y:S05]  /*0ab0*/  BSYNC.RECONVERGENT B0 ;  /* 0x0000000000007941 */ /* 0x000fea0003800200 */
.L_x_26:
[----:B------:R-:W1:Y:S01]  /*0ac0*/  LDCU.64 UR16, c[0x0][0x3b8] ;  /* 0x00007700ff1077ac */ /* 0x000e620008000a00 */
[----:B------:R-:W2:Y:S01]  /*0ad0*/  LDCU.64 UR18, c[0x0][0x3c0] ;  /* 0x00007800ff1277ac */ /* 0x000ea20008000a00 */
[----:B-1----:R-:W-:-:S04]  /*0ae0*/  UIADD3 UR4, UP0, UPT, UR16, -0x1, URZ ;  /* 0xffffffff10047890 */ /* 0x002fc8000ff1e0ff */
[----:B------:R-:W-:Y:S01]  /*0af0*/  UIADD3.X UR5, UPT, UPT, UR17, -0x1, URZ, UP0, !UPT ;  /* 0xffffffff11057890 */ /* 0x000fe200087fe4ff */
[----:B--2---:R-:W-:Y:S02]  /*0b00*/  ISETP.GE.U32.AND P0, PT, R4, UR18, PT ;  /* 0x0000001204007c0c */ /* 0x004fe4000bf06070 */
[----:B------:R-:W-:Y:S02]  /*0b10*/  ISETP.GE.U32.AND P1, PT, R8, UR4, PT ;  /* 0x0000000408007c0c */ /* 0x000fe4000bf26070 */
[----:B------:R-:W-:Y:S01]  /*0b20*/  ISETP.GE.AND.EX P0, PT, RZ, UR19, PT, P0 ;  /* 0x00000013ff007c0c */ /* 0x000fe2000bf06300 */
[----:B------:R-:W-:-:S05]  /*0b30*/  IMAD.U32 R3, RZ, RZ, UR5 ;  /* 0x00000005ff037e24 */ /* 0x000fca000f8e00ff */
[----:B------:R-:W-:-:S04]  /*0b40*/  ISETP.LE.OR.EX P0, PT, R3, R9, P0, P1 ;  /* 0x000000090300720c */ /* 0x000fc80000703710 */
[----:B------:R-:W-:-:S04]  /*0b50*/  ISETP.LT.OR P0, PT, R8, 0x1, P0 ;  /* 0x000000010800780c */ /* 0x000fc80000701670 */
[----:B------:R-:W-:-:S13]  /*0b60*/  ISETP.EQ.OR P0, PT, R4, RZ, P0 ;  /* 0x000000ff0400720c */ /* 0x000fda0000702670 */
[----:B------:R-:W-:Y:S05]  /*0b70*/  @P0 EXIT ;  /* 0x000000000000094d */ /* 0x000fea0003800000 */
[----:B------:R-:W0:Y:S01]  /*0b80*/  LDCU.64 UR4, c[0x0][0x388] ;  /* 0x00007100ff0477ac */ /* 0x000e220008000a00 */
[----:B------:R-:W-:Y:S01]  /*0b90*/  MOV R2, R8 ;  /* 0x0000000800027202 */ /* 0x000fe20000000f00 */
[----:B------:R-:W-:-:S04]  /*0ba0*/  IMAD.MOV.U32 R3, RZ, RZ, R9 ;  /* 0x000000ffff037224 */ /* 0x000fc800078e0009 */
[----:B------:R-:W-:-:S04]  /*0bb0*/  IMAD.WIDE.U32 R2, R4, UR16, R2 ;  /* 0x0000001004027c25 */ /* 0x000fc8000f8e0002 */
[----:B------:R-:W-:Y:S02]  /*0bc0*/  IMAD R3, R4, UR17, R3 ;  /* 0x0000001104037c24 */ /* 0x000fe4000f8e0203 */
[----:B------:R-:W-:-:S03]  /*0bd0*/  IMAD.SHL.U32 R31, R2, 0x8, RZ ;  /* 0x00000008021f7824 */ /* 0x000fc600078e00ff */
[----:B------:R-:W-:Y:S02]  /*0be0*/  SHF.L.U64.HI R30, R2, 0x3, R3 ;  /* 0x00000003021e7819 */ /* 0x000fe40000010203 */
[----:B0-----:R-:W-:-:S04]  /*0bf0*/  IADD3 R28, P0, PT, R31, UR4, RZ ;  /* 0x000000041f1c7c10 */ /* 0x001fc8000ff1e0ff */
[----:B------:R-:W-:-:S05]  /*0c00*/  IADD3.X R29, PT, PT, R30, UR5, RZ, P0, !PT ;  /* 0x000000051e1d7c10 */ /* 0x000fca00087fe4ff */
        /* <DEDUP_REMOVED lines=20> */
[----:B------:R-:W-:Y:S01]  /*0d50*/  MOV R0, 0xdd0 ;  /* 0x00000dd000007802 */ /* 0x000fe20000000f00 */
[----:B------:R-:W-:Y:S02]  /*0d60*/  IMAD.U32 R15, RZ, RZ, UR11 ;  /* 0x0000000bff0f7e24 */ /* 0x000fe4000f8e00ff */
[----:B------:R-:W-:Y:S01]  /*0d70*/  IMAD.U32 R14, RZ, RZ, UR10 ;  /* 0x0000000aff0e7e24 */ /* 0x000fe2000f8e00ff */
[----:B------:R-:W-:Y:S01]  /*0d80*/  MOV R15, R3 ;  /* 0x00000003000f7202 */ /* 0x000fe20000000f00 */
[----:B------:R-:W-:Y:S02]  /*0d90*/  IMAD.U32 R2, RZ, RZ, UR10 ;  /* 0x0000000aff027e24 */ /* 0x000fe4000f8e00ff */
[----:B------:R-:W-:Y:S02]  /*0da0*/  IMAD.MOV.U32 R16, RZ, RZ, R10 ;  /* 0x000000ffff107224 */ /* 0x000fe400078e000a */
[----:B------:R-:W-:-:S07]  /*0db0*/  IMAD.MOV.U32 R17, RZ, RZ, R11 ;  /* 0x000000ffff117224 */ /* 0x000fce00078e000b */
[----:B------:R-:W-:Y:S05]  /*0dc0*/  CALL.REL.NOINC `($__internal_1_$__cuda_sm20_div_rn_f64_full) ;  /* 0x0000000400987944 */ /* 0x000fea0003c00000 */
[----:B------:R-:W-:Y:S02]  /*0dd0*/  IMAD.MOV.U32 R2, RZ, RZ, R20 ;  /* 0x000000ffff027224 */ /* 0x000fe400078e0014 */
[----:B------:R-:W-:-:S07]  /*0de0*/  IMAD.MOV.U32 R3, RZ, RZ, R21 ;  /* 0x000000ffff037224 */ /* 0x000fce00078e0015 */
.L_x_33:
[----:B------:R-:W0:Y:S01]  /*0df0*/  LDCU.64 UR14, c[0x0][0x3b8] ;  /* 0x00007700ff0e77ac */ /* 0x000e220008000a00 */
[----:B------:R-:W-:Y:S02]  /*0e00*/  VIADD R4, R4, 0xffffffff ;  /* 0xffffffff04047836 */ /* 0x000fe40000000000 */
[----:B------:R-:W-:Y:S01]  /*0e10*/  IMAD.MOV.U32 R6, RZ, RZ, R8 ;  /* 0x000000ffff067224 */ /* 0x000fe200078e0008 */
[----:B------:R-:W1:Y:S01]  /*0e20*/  LDCU.64 UR10, c[0x0][0x390] ;  /* 0x00007200ff0a77ac */ /* 0x000e620008000a00 */
[----:B------:R-:W-:Y:S01]  /*0e30*/  IMAD.MOV.U32 R7, RZ, RZ, R9 ;  /* 0x000000ffff077224 */ /* 0x000fe200078e0009 */
[----:B------:R-:W2:Y:S01]  /*0e40*/  LDCU.64 UR4, c[0x0][0x3a0] ;  /* 0x00007400ff0477ac */ /* 0x000ea20008000a00 */
[----:B0-----:R-:W-:-:S04]  /*0e50*/  IMAD.WIDE.U32 R6, R4, UR14, R6 ;  /* 0x0000000e04067c25 */ /* 0x001fc8000f8e0006 */
[----:B------:R-:W-:Y:S01]  /*0e60*/  IMAD R5, R4, UR15, R7 ;  /* 0x0000000f04057c24 */ /* 0x000fe2000f8e0207 */
[----:B-1----:R-:W-:Y:S01]  /*0e70*/  IADD3 R10, P1, PT, R31, UR10, RZ ;  /* 0x0000000a1f0a7c10 */ /* 0x002fe2000ff3e0ff */
[----:B------:R-:W-:-:S03]  /*0e80*/  IMAD.SHL.U32 R7, R6, 0x8, RZ ;  /* 0x0000000806077824 */ /* 0x000fc600078e00ff */
[----:B------:R-:W-:Y:S02]  /*0e90*/  SHF.L.U64.HI R0, R6, 0x3, R5 ;  /* 0x0000000306007819 */ /* 0x000fe40000010205 */
[----:B------:R-:W-:Y:S02]  /*0ea0*/  IADD3 R12, P0, PT, R7, UR10, RZ ;  /* 0x0000000a070c7c10 */ /* 0x000fe4000ff1e0ff */
[----:B------:R-:W-:Y:S02]  /*0eb0*/  IADD3.X R11, PT, PT, R30, UR11, RZ, P1, !PT ;  /* 0x0000000b1e0b7c10 */ /* 0x000fe40008ffe4ff */
[----:B------:R-:W-:Y:S02]  /*0ec0*/  IADD3.X R13, PT, PT, R0, UR11, RZ, P0, !PT ;  /* 0x0000000b000d7c10 */ /* 0x000fe400087fe4ff */
[----:B--2---:R-:W-:Y:S02]  /*0ed0*/  IADD3 R14, P0, PT, R31, UR4, RZ ;  /* 0x000000041f0e7c10 */ /* 0x004fe4000ff1e0ff */
[----:B------:R-:W2:Y:S02]  /*0ee0*/  LDG.E.64 R10, desc[UR12][R10.64] ;  /* 0x0000000c0a0a7981 */ /* 0x000ea4000c1e1b00 */
[----:B------:R-:W-:-:S02]  /*0ef0*/  IADD3.X R15, PT, PT, R30, UR5, RZ, P0, !PT ;  /* 0x000000051e0f7c10 */ /* 0x000fc400087fe4ff */
[----:B------:R-:W2:Y:S01]  /*0f00*/  LDG.E.64 R12, desc[UR12][R12.64] ;  /* 0x0000000c0c0c7981 */ /* 0x000ea2000c1e1b00 */
[----:B------:R-:W-:-:S03]  /*0f10*/  IADD3 R6, P0, PT, R7, UR4, RZ ;  /* 0x0000000407067c10 */ /* 0x000fc6000ff1e0ff */
[----:B------:R-:W3:Y:S01]  /*0f20*/  LDG.E.64 R14, desc[UR12][R14.64] ;  /* 0x0000000c0e0e7981 */ /* 0x000ee2000c1e1b00 */
[----:B------:R-:W-:-:S06]  /*0f30*/  IADD3.X R7, PT, PT, R0, UR5, RZ, P0, !PT ;  /* 0x0000000500077c10 */ /* 0x000fcc00087fe4ff */
[----:B------:R-:W4:Y:S01]  /*0f40*/  LDG.E.64 R6, desc[UR12][R6.64] ;  /* 0x0000000c06067981 */ /* 0x000f22000c1e1b00 */
[----:B------:R-:W0:Y:S01]  /*0f50*/  MUFU.RCP64H R17, UR9 ;  /* 0x0000000900117d08 */ /* 0x000e220008001800 */
[----:B------:R-:W-:Y:S01]  /*0f60*/  MOV R18, UR8 ;  /* 0x0000000800127c02 */ /* 0x000fe20008000f00 */
[----:B------:R-:W-:Y:S01]  /*0f70*/  IMAD.U32 R19, RZ, RZ, UR9 ;  /* 0x00000009ff137e24 */ /* 0x000fe2000f8e00ff */
[----:B------:R-:W-:Y:S01]  /*0f80*/  BSSY.RECONVERGENT B0, `(.L_x_34) ;  /* 0x000001c000007945 */ /* 0x000fe20003800200 */
[----:B------:R-:W-:-:S06]  /*0f90*/  IMAD.MOV.U32 R16, RZ, RZ, 0x1 ;  /* 0x00000001ff107424 */ /* 0x000fcc00078e00ff */
[----:B0-----:R-:W-:-:S08]  /*0fa0*/  DFMA R18, R16, -R18, 1 ;  /* 0x3ff000001012742b */ /* 0x001fd00000000812 */
[----:B------:R-:W-:-:S08]  /*0fb0*/  DFMA R18, R18, R18, R18 ;  /* 0x000000121212722b */ /* 0x000fd00000000012 */
[----:B------:R-:W-:Y:S02]  /*0fc0*/  DFMA R18, R16, R18, R16 ;  /* 0x000000121012722b */ /* 0x000fe40000000010 */
[----:B--2---:R-:W-:Y:S01]  /*0fd0*/  DADD R10, -R10, R12 ;  /* 0x000000000a0a7229 */ /* 0x004fe2000000010c */
[----:B------:R-:W-:Y:S02]  /*0fe0*/  IMAD.U32 R12, RZ, RZ, UR8 ;  /* 0x00000008ff0c7e24 */ /* 0x000fe4000f8e00ff */
[----:B------:R-:W-:-:S05]  /*0ff0*/  IMAD.U32 R13, RZ, RZ, UR9 ;  /* 0x00000009ff0d7e24 */ /* 0x000fca000f8e00ff */
[----:B---3--:R-:W-:Y:S02]  /*1000*/  DADD R10, R10, R14 ;  /* 0x000000000a0a7229 */ /* 0x008fe4000000000e */
[----:B------:R-:W-:-:S06]  /*1010*/  DFMA R12, R18, -R12, 1 ;  /* 0x3ff00000120c742b */ /* 0x000fcc000000080c */
[----:B----4-:R-:W-:Y:S02]  /*1020*/  DADD R16, R10, -R6 ;  /* 0x000000000a107229 */ /* 0x010fe40000000806 */
[----:B------:R-:W-:-:S08]  /*1030*/  DFMA R12, R18, R12, R18 ;  /* 0x0000000c120c722b */ /* 0x000fd00000000012 */
[----:B------:R-:W-:Y:S01]  /*1040*/  DMUL R10, R12, R16 ;  /* 0x000000100c0a7228 */ /* 0x000fe20000000000 */
[----:B------:R-:W-:-:S07]  /*1050*/  FSETP.GEU.AND P1, PT, |R17|, 6.5827683646048100446e-37, PT ;  /* 0x036000001100780b */ /* 0x000fce0003f2e200 */
[----:B------:R-:W-:-:S08]  /*1060*/  DFMA R6, R10, -UR8, R16 ;  /* 0x800000080a067c2b */ /* 0x000fd00008000010 */
[----:B------:R-:W-:-:S10]  /*1070*/  DFMA R10, R12, R6, R10 ;  /* 0x000000060c0a722b */ /* 0x000fd4000000000a */
        /* <DEDUP_REMOVED lines=12> */
.L_x_35:
[----:B------:R-:W-:Y:S05]  /*1140*/  BSYNC.RECONVERGENT B0 ;  /* 0x0000000000007941 */ /* 0x000fea0003800200 */
.L_x_34:
[----:B------:R-:W0:Y:S01]  /*1150*/  LDCU.64 UR4, c[0x0][0x3b8] ;  /* 0x00007700ff0477ac */ /* 0x000e220008000a00 */
[----:B------:R-:W-:Y:S01]  /*1160*/  IADD3 R6, P0, PT, RZ, -R4, RZ ;  /* 0x80000004ff067210 */ /* 0x000fe20007f1e0ff */
[----:B------:R-:W1:Y:S04]  /*1170*/  LDCU.64 UR8, c[0x0][0x3a8] ;  /* 0x00007500ff0877ac */ /* 0x000e680008000a00 */
[----:B------:R-:W-:Y:S02]  /*1180*/  IMAD.X R7, RZ, RZ, -0x1, P0 ;  /* 0xffffffffff077424 */ /* 0x000fe400000e06ff */
[----:B0-----:R-:W-:-:S04]  /*1190*/  IMAD.WIDE.U32 R6, R4, UR4, R6 ;  /* 0x0000000404067c25 */ /* 0x001fc8000f8e0006 */
[----:B------:R-:W-:Y:S01]  /*11a0*/  IMAD R5, R4, UR5, R7 ;  /* 0x0000000504057c24 */ /* 0x000fe2000f8e0207 */
[----:B------:R-:W-:-:S05]  /*11b0*/  IADD3 R6, P0, PT, R8, R6, RZ ;  /* 0x0000000608067210 */ /* 0x000fca0007f1e0ff */
[----:B------:R-:W-:Y:S01]  /*11c0*/  IMAD.X R9, R9, 0x1, R5, P0 ;  /* 0x0000000109097824 */ /* 0x000fe200000e0605 */
[----:B-1----:R-:W-:-:S04]  /*11d0*/  LEA R4, P0, R6, UR8, 0x3 ;  /* 0x0000000806047c11 */ /* 0x002fc8000f8018ff */
[----:B------:R-:W-:-:S05]  /*11e0*/  LEA.HI.X R5, R6, UR9, R9, 0x3, P0 ;  /* 0x0000000906057c11 */ /* 0x000fca00080f1c09 */
[----:B------:R-:W2:Y:S04]  /*11f0*/  LDG.E.64 R6, desc[UR12][R4.64] ;  /* 0x0000000c04067981 */ /* 0x000ea8000c1e1b00 */
[----:B------:R-:W2:Y:S01]  /*1200*/  LDG.E.64 R8, desc[UR12][R4.64+-0x8] ;  /* 0xfffff80c04087981 */ /* 0x000ea2000c1e1b00 */
[----:B------:R-:W0:Y:S01]  /*1210*/  MUFU.RCP64H R13, UR7 ;  /* 0x00000007000d7d08 */ /* 0x000e220008001800 */
[----:B------:R-:W-:Y:S01]  /*1220*/  MOV R14, UR6 ;  /* 0x00000006000e7c02 */ /* 0x000fe20008000f00 */
[----:B------:R-:W-:Y:S01]  /*1230*/  IMAD.U32 R15, RZ, RZ, UR7 ;  /* 0x00000007ff0f7e24 */ /* 0x000fe2000f8e00ff */
[----:B------:R-:W-:Y:S01]  /*1240*/  BSSY.RECONVERGENT B0, `(.L_x_36) ;  /* 0x000001a000007945 */ /* 0x000fe20003800200 */
[----:B------:R-:W-:-:S06]  /*1250*/  IMAD.MOV.U32 R12, RZ, RZ, 0x1 ;  /* 0x00000001ff0c7424 */ /* 0x000fcc00078e00ff */
[----:B0-----:R-:W-:-:S08]  /*1260*/  DFMA R14, R12, -R14, 1 ;  /* 0x3ff000000c0e742b */ /* 0x001fd0000000080e */
[----:B------:R-:W-:-:S08]  /*1270*/  DFMA R14, R14, R14, R14 ;  /* 0x0000000e0e0e722b */ /* 0x000fd0000000000e */
[----:B------:R-:W-:Y:S01]  /*1280*/  DFMA R14, R12, R14, R12 ;  /* 0x0000000e0c0e722b */ /* 0x000fe2000000000c */
[----:B------:R-:W-:Y:S02]  /*1290*/  IMAD.U32 R12, RZ, RZ, UR6 ;  /* 0x00000006ff0c7e24 */ /* 0x000fe4000f8e00ff */
[----:B------:R-:W-:-:S06]  /*12a0*/  IMAD.U32 R13, RZ, RZ, UR7 ;  /* 0x00000007ff0d7e24 */ /* 0x000fcc000f8e00ff */
[----:B------:R-:W-:-:S08]  /*12b0*/  DFMA R12, R14, -R12, 1 ;  /* 0x3ff000000e0c742b */ /* 0x000fd0000000080c */
[----:B------:R-:W-:Y:S02]  /*12c0*/  DFMA R12, R14, R12, R14 ;  /* 0x0000000c0e0c722b */ /* 0x000fe4000000000e */
[----:B--2---:R-:W-:-:S08]  /*12d0*/  DADD R16, R6, -R8 ;  /* 0x0000000006107229 */ /* 0x004fd00000000808 */
        /* <DEDUP_REMOVED lines=16> */
.L_x_37:
[----:B------:R-:W-:Y:S05]  /*13e0*/  BSYNC.RECONVERGENT B0 ;  /* 0x0000000000007941 */ /* 0x000fea0003800200 */
.L_x_36:
[----:B------:R-:W-:-:S08]  /*13f0*/  DADD R4, R4, R10 ;  /* 0x0000000004047229 */ /* 0x000fd0000000000a */
[----:B------:R-:W-:-:S07]  /*1400*/  DFMA R4, R4, R2, R26 ;  /* 0x000000020404722b */ /* 0x000fce000000001a */
[----:B------:R-:W-:Y:S01]  /*1410*/  STG.E.64 desc[UR12][R28.64], R4 ;  /* 0x000000041c007986 */ /* 0x000fe2000c101b0c */
[----:B------:R-:W-:Y:S05]  /*1420*/  EXIT ;  /* 0x000000000000794d */ /* 0x000fea0003800000 */
        .weak           $__internal_1_$__cuda_sm20_div_rn_f64_full
        .type           $__internal_1_$__cuda_sm20_div_rn_f64_full,@function
        .size           $__internal_1_$__cuda_sm20_div_rn_f64_full,(.L_x_74 - $__internal_1_$__cuda_sm20_div_rn_f64_full)
$__internal_1_$__cuda_sm20_div_rn_f64_full:
[C---:B------:R-:W-:Y:S01]  /*1430*/  FSETP.GEU.AND P0, PT, |R15|.reuse, 1.469367938527859385e-39, PT ;  /* 0x001000000f00780b */ /* 0x040fe20003f0e200 */
[----:B------:R-:W-:Y:S01]  /*1440*/  IMAD.MOV.U32 R18, RZ, RZ, 0x1 ;  /* 0x00000001ff127424 */ /* 0x000fe200078e00ff */
[----:B------:R-:W-:Y:S01]  /*1450*/  LOP3.LUT R12, R15, 0x800fffff, RZ, 0xc0, !PT ;  /* 0x800fffff0f0c7812 */ /* 0x000fe200078ec0ff */
[----:B------:R-:W-:Y:S01]  /*1460*/  BSSY.RECONVERGENT B2, `(.L_x_38) ;  /* 0x0000054000027945 */ /* 0x000fe20003800200 */
[C---:B------:R-:W-:Y:S02]  /*1470*/  FSETP.GEU.AND P2, PT, |R17|.reuse, 1.469367938527859385e-39, PT ;  /* 0x001000001100780b */ /* 0x040fe40003f4e200 */
[----:B------:R-:W-:Y:S02]  /*1480*/  LOP3.LUT R13, R12, 0x3ff00000, RZ, 0xfc, !PT ;  /* 0x3ff000000c0d7812 */ /* 0x000fe400078efcff */
[----:B------:R-:W-:Y:S02]  /*1490*/  MOV R12, R14 ;  /* 0x0000000e000c7202 */ /* 0x000fe40000000f00 */
[----:B------:R-:W-:-:S02]  /*14a0*/  LOP3.LUT R5, R17, 0x7ff00000, RZ, 0xc0, !PT ;  /* 0x7ff0000011057812 */ /* 0x000fc400078ec0ff */
[----:B------:R-:W-:Y:S01]  /*14b0*/  LOP3.LUT R32, R15, 0x7ff00000, RZ, 0xc0, !PT ;  /* 0x7ff000000f207812 */ /* 0x000fe200078ec0ff */
[----:B------:R-:W-:-:S03]  /*14c0*/  @!P0 DMUL R12, R14, 8.98846567431157953865e+307 ;  /* 0x7fe000000e0c8828 */ /* 0x000fc60000000000 */
[----:B------:R-:W-:Y:S01]  /*14d0*/  ISETP.GE.U32.AND P1, PT, R5, R32, PT ;  /* 0x000000200500720c */ /* 0x000fe20003f26070 */
[----:B------:R-:W-:Y:S01]  /*14e0*/  @!P2 IMAD.MOV.U32 R24, RZ, RZ, RZ ;  /* 0x000000ffff18a224 */ /* 0x000fe200078e00ff */
[----:B------:R-:W-:Y:S01]  /*14f0*/  @!P2 LOP3.LUT R6, R15, 0x7ff00000, RZ, 0xc0, !PT ;  /* 0x7ff000000f06a812 */ /* 0x000fe200078ec0ff */
[----:B------:R-:W0:Y:S03]  /*1500*/  MUFU.RCP64H R19, R13 ;  /* 0x0000000d00137308 */ /* 0x000e260000001800 */
[----:B------:R-:W-:Y:S01]  /*1510*/  @!P2 ISETP.GE.U32.AND P3, PT, R5, R6, PT ;  /* 0x000000060500a20c */ /* 0x000fe20003f66070 */
[----:B------:R-:W-:Y:S01]  /*1520*/  IMAD.MOV.U32 R6, RZ, RZ, 0x1ca00000 ;  /* 0x1ca00000ff067424 */ /* 0x000fe200078e00ff */
[----:B------:R-:W-:-:S04]  /*1530*/  @!P0 LOP3.LUT R32, R13, 0x7ff00000, RZ, 0xc0, !PT ;  /* 0x7ff000000d208812 */ /* 0x000fc800078ec0ff */
[----:B------:R-:W-:-:S04]  /*1540*/  @!P2 SEL R7, R6, 0x63400000, !P3 ;  /* 0x634000000607a807 */ /* 0x000fc80005800000 */
[----:B------:R-:W-:Y:S01]  /*1550*/  @!P2 LOP3.LUT R7, R7, 0x80000000, R17, 0xf8, !PT ;  /* 0x800000000707a812 */ /* 0x000fe200078ef811 */
[----:B0-----:R-:W-:-:S03]  /*1560*/  DFMA R20, R18, -R12, 1 ;  /* 0x3ff000001214742b */ /* 0x001fc6000000080c */
[----:B------:R-:W-:Y:S01]  /*1570*/  @!P2 LOP3.LUT R25, R7, 0x100000, RZ, 0xfc, !PT ;  /* 0x001000000719a812 */ /* 0x000fe200078efcff */
[----:B------:R-:W-:-:S04]  /*1580*/  IMAD.MOV.U32 R7, RZ, RZ, R5 ;  /* 0x000000ffff077224 */ /* 0x000fc800078e0005 */
[----:B------:R-:W-:-:S08]  /*1590*/  DFMA R20, R20, R20, R20 ;  /* 0x000000141414722b */ /* 0x000fd00000000014 */
[----:B------:R-:W-:Y:S01]  /*15a0*/  DFMA R20, R18, R20, R18 ;  /* 0x000000141214722b */ /* 0x000fe20000000012 */
[----:B------:R-:W-:Y:S01]  /*15b0*/  SEL R19, R6, 0x63400000, !P1 ;  /* 0x6340000006137807 */ /* 0x000fe20004800000 */
[----:B------:R-:W-:-:S03]  /*15c0*/  IMAD.MOV.U32 R18, RZ, RZ, R16 ;  /* 0x000000ffff127224 */ /* 0x000fc600078e0010 */
[----:B------:R-:W-:-:S03]  /*15d0*/  LOP3.LUT R19, R19, 0x800fffff, R17, 0xf8, !PT ;  /* 0x800fffff13137812 */ /* 0x000fc600078ef811 */
[----:B------:R-:W-:-:S03]  /*15e0*/  DFMA R22, R20, -R12, 1 ;  /* 0x3ff000001416742b */ /* 0x000fc6000000080c */
[----:B------:R-:W-:-:S05]  /*15f0*/  @!P2 DFMA R18, R18, 2, -R24 ;  /* 0x400000001212a82b */ /* 0x000fca0000000818 */
[----:B------:R-:W-:-:S05]  /*1600*/  DFMA R20, R20, R22, R20 ;  /* 0x000000161414722b */ /* 0x000fca0000000014 */
[----:B------:R-:W-:-:S03]  /*1610*/  @!P2 LOP3.LUT R7, R19, 0x7ff00000, RZ, 0xc0, !PT ;  /* 0x7ff000001307a812 */ /* 0x000fc600078ec0ff */
[----:B------:R-:W-:Y:S01]  /*1620*/  DMUL R22, R20, R18 ;  /* 0x0000001214167228 */ /* 0x000fe20000000000 */
[----:B------:R-:W-:-:S04]  /*1630*/  IADD3 R33, PT, PT, R7, -0x1, RZ ;  /* 0xffffffff07217810 */ /* 0x000fc80007ffe0ff */
[----:B------:R-:W-:Y:S01]  /*1640*/  ISETP.GT.U32.AND P0, PT, R33, 0x7feffffe, PT ;  /* 0x7feffffe2100780c */ /* 0x000fe20003f04070 */
[----:B------:R-:W-:Y:S02]  /*1650*/  VIADD R33, R32, 0xffffffff ;  /* 0xffffffff20217836 */ /* 0x000fe40000000000 */
[----:B------:R-:W-:-:S03]  /*1660*/  DFMA R24, R22, -R12, R18 ;  /* 0x8000000c1618722b */ /* 0x000fc60000000012 */
[----:B------:R-:W-:-:S05]  /*1670*/  ISETP.GT.U32.OR P0, PT, R33, 0x7feffffe, P0 ;  /* 0x7feffffe2100780c */ /* 0x000fca0000704470 */
[----:B------:R-:W-:-:S08]  /*1680*/  DFMA R24, R20, R24, R22 ;  /* 0x000000181418722b */ /* 0x000fd00000000016 */
[----:B------:R-:W-:Y:S05]  /*1690*/  @P0 BRA `(.L_x_39) ;  /* 0x00000000006c0947 */ /* 0x000fea0003800000 */
        /* <DEDUP_REMOVED lines=11> */
[----:B------:R-:W-:Y:S01]  /*1750*/  DFMA R12, R24, -R12, R18 ;  /* 0x8000000c180c722b */ /* 0x000fe20000000012 */
[----:B------:R-:W-:-:S09]  /*1760*/  IMAD.MOV.U32 R16, RZ, RZ, RZ ;  /* 0x000000ffff107224 */ /* 0x000fd200078e00ff */
[C---:B------:R-:W-:Y:S02]  /*1770*/  FSETP.NEU.AND P0, PT, R13.reuse, RZ, PT ;  /* 0x000000ff0d00720b */ /* 0x040fe40003f0d000 */
[----:B------:R-:W-:-:S04]  /*1780*/  LOP3.LUT R15, R13, 0x80000000, R15, 0x48, !PT ;  /* 0x800000000d0f7812 */ /* 0x000fc800078e480f */
[----:B------:R-:W-:-:S07]  /*1790*/  LOP3.LUT R17, R15, R17, RZ, 0xfc, !PT ;  /* 0x000000110f117212 */ /* 0x000fce00078efcff */
[----:B------:R-:W-:Y:S05]  /*17a0*/  @!P0 BRA `(.L_x_40) ;  /* 0x00000000007c8947 */ /* 0x000fea0003800000 */
[C---:B------:R-:W-:Y:S01]  /*17b0*/  IADD3 R13, PT, PT, -R6.reuse, RZ, RZ ;  /* 0x000000ff060d7210 */ /* 0x040fe20007ffe1ff */
[----:B------:R-:W-:Y:S01]  /*17c0*/  IMAD.MOV.U32 R12, RZ, RZ, RZ ;  /* 0x000000ffff0c7224 */ /* 0x000fe200078e00ff */
[----:B------:R-:W-:Y:S01]  /*17d0*/  DMUL.RP R16, R24, R16 ;  /* 0x0000001018107228 */ /* 0x000fe20000008000 */
[----:B------:R-:W-:-:S04]  /*17e0*/  IADD3 R5, PT, PT, -R6, -0x43300000, RZ ;  /* 0xbcd0000006057810 */ /* 0x000fc80007ffe1ff */
[----:B------:R-:W-:-:S05]  /*17f0*/  DFMA R12, R20, -R12, R24 ;  /* 0x8000000c140c722b */ /* 0x000fca0000000018 */
[----:B------:R-:W-:-:S05]  /*1800*/  LOP3.LUT R15, R17, R15, RZ, 0x3c, !PT ;  /* 0x0000000f110f7212 */ /* 0x000fca00078e3cff */
[----:B------:R-:W-:-:S04]  /*1810*/  FSETP.NEU.AND P0, PT, |R13|, R5, PT ;  /* 0x000000050d00720b */ /* 0x000fc80003f0d200 */
[----:B------:R-:W-:Y:S02]  /*1820*/  FSEL R20, R16, R20, !P0 ;  /* 0x0000001410147208 */ /* 0x000fe40004000000 */
[----:B------:R-:W-:Y:S01]  /*1830*/  FSEL R21, R15, R21, !P0 ;  /* 0x000000150f157208 */ /* 0x000fe20004000000 */
[----:B------:R-:W-:Y:S06]  /*1840*/  BRA `(.L_x_40) ;  /* 0x0000000000547947 */ /* 0x000fec0003800000 */
.L_x_39:
        /* <DEDUP_REMOVED lines=13> */
[----:B------:R-:W-:Y:S01]  /*1920*/  @P0 IMAD.MOV.U32 R20, RZ, RZ, RZ ;  /* 0x000000ffff140224 */ /* 0x000fe200078e00ff */
[----:B------:R-:W-:Y:S01]  /*1930*/  @P0 MOV R21, R5 ;  /* 0x0000000500150202 */ /* 0x000fe20000000f00 */
[----:B------:R-:W-:Y:S06]  /*1940*/  BRA `(.L_x_40) ;  /* 0x0000000000147947 */ /* 0x000fec0003800000 */
.L_x_42:
[----:B------:R-:W-:Y:S01]  /*1950*/  LOP3.LUT R21, R15, 0x80000, RZ, 0xfc, !PT ;  /* 0x000800000f157812 */ /* 0x000fe200078efcff */
[----:B------:R-:W-:Y:S01]  /*1960*/  IMAD.MOV.U32 R20, RZ, RZ, R14 ;  /* 0x000000ffff147224 */ /* 0x000fe200078e000e */
[----:B------:R-:W-:Y:S06]  /*1970*/  BRA `(.L_x_40) ;  /* 0x0000000000087947 */ /* 0x000fec0003800000 */
.L_x_41:
[----:B------:R-:W-:Y:S01]  /*1980*/  LOP3.LUT R21, R17, 0x80000, RZ, 0xfc, !PT ;  /* 0x0008000011157812 */ /* 0x000fe200078efcff */
[----:B------:R-:W-:-:S07]  /*1990*/  IMAD.MOV.U32 R20, RZ, RZ, R16 ;  /* 0x000000ffff147224 */ /* 0x000fce00078e0010 */
.L_x_40:
[----:B------:R-:W-:Y:S05]  /*19a0*/  BSYNC.RECONVERGENT B2 ;  /* 0x0000000000027941 */ /* 0x000fea0003800200 */
.L_x_38:
[----:B------:R-:W-:Y:S02]  /*19b0*/  IMAD.MOV.U32 R6, RZ, RZ, R0 ;  /* 0x000000ffff067224 */ /* 0x000fe400078e0000 */
[----:B------:R-:W-:-:S04]  /*19c0*/  IMAD.MOV.U32 R7, RZ, RZ, 0x0 ;  /* 0x00000000ff077424 */ /* 0x000fc800078e00ff */
[----:B------:R-:W-:Y:S05]  /*19d0*/  RET.REL.NODEC R6 `(_Z8ComputeVPdS_S_S_S_S_S_ll) ;  /* 0xffffffe406887950 */ /* 0x000fea0003c3ffff */
.L_x_43:
        /* <DEDUP_REMOVED lines=10> */
.L_x_74:


//--------------------- .text._Z9compute_PPdS_S_S_S_ii --------------------------
	.section	.text._Z9compute_PPdS_S_S_S_ii,"ax",@progbits
	.align	128
        .global         _Z9compute_PPdS_S_S_S_ii
        .type           _Z9compute_PPdS_S_S_S_ii,@function
        .size           _Z9compute_PPdS_S_S_S_ii,(.L_x_75 - _Z9compute_PPdS_S_S_S_ii)
        .other          _Z9compute_PPdS_S_S_S_ii,@"STO_CUDA_ENTRY STV_DEFAULT"
_Z9compute_PPdS_S_S_S_ii:
.text._Z9compute_PPdS_S_S_S_ii:
[----:B------:R-:W-:Y:S08]  /*0000*/  LDC R1, c[0x0][0x37c] ;  /* 0x0000df00ff017b82 */ /* 0x000ff00000000800 */
[----:B------:R-:W0:Y:S01]  /*0010*/  LDC.64 R20, c[0x0][0x3a0] ;  /* 0x0000e800ff147b82 */ /* 0x000e220000000a00 */
[----:B------:R-:W0:Y:S01]  /*0020*/  LDCU.64 UR4, c[0x0][0x358] ;  /* 0x00006b00ff0477ac */ /* 0x000e220008000a00 */
[----:B------:R-:W1:Y:S01]  /*0030*/  S2R R3, SR_TID.X ;  /* 0x0000000000037919 */ /* 0x000e620000002100 */
[----:B------:R-:W2:Y:S01]  /*0040*/  LDCU UR8, c[0x0][0x3a8] ;  /* 0x00007500ff0877ac */ /* 0x000ea20008000800 */
[----:B------:R-:W3:Y:S04]  /*0050*/  S2R R5, SR_TID.Y ;  /* 0x0000000000057919 */ /* 0x000ee80000002200 */
[----:B------:R-:W1:Y:S08]  /*0060*/  S2UR UR6, SR_CTAID.X ;  /* 0x00000000000679c3 */ /* 0x000e700000002500 */
[----:B------:R-:W1:Y:S01]  /*0070*/  LDC R4, c[0x0][0x360] ;  /* 0x0000d800ff047b82 */ /* 0x000e620000000800 */
[----:B0-----:R-:W4:Y:S07]  /*0080*/  LDG.E.64 R6, desc[UR4][R20.64] ;  /* 0x0000000414067981 */ /* 0x001f2e000c1e1b00 */
[----:B------:R-:W3:Y:S01]  /*0090*/  S2UR UR7, SR_CTAID.Y ;  /* 0x00000000000779c3 */ /* 0x000ee20000002600 */
[----:B------:R-:W4:Y:S04]  /*00a0*/  LDG.E.64 R8, desc[UR4][R20.64+0x10] ;  /* 0x0000100414087981 */ /* 0x000f28000c1e1b00 */
[----:B------:R-:W4:Y:S03]  /*00b0*/  LDG.E.64 R12, desc[UR4][R20.64+0x18] ;  /* 0x00001804140c7981 */ /* 0x000f26000c1e1b00 */
[----:B------:R-:W3:Y:S08]  /*00c0*/  LDC R0, c[0x0][0x364] ;  /* 0x0000d900ff007b82 */ /* 0x000ef00000000800 */
[----:B------:R-:W0:Y:S01]  /*00d0*/  LDC.64 R22, c[0x0][0x388] ;  /* 0x0000e200ff167b82 */ /* 0x000e220000000a00 */
[----:B-1----:R-:W-:Y:S01]  /*00e0*/  IMAD R4, R4, UR6, R3 ;  /* 0x0000000604047c24 */ /* 0x002fe2000f8e0203 */
[----:B------:R-:W5:Y:S06]  /*00f0*/  LDG.E.64 R16, desc[UR4][R20.64+0x8] ;  /* 0x0000080414107981 */ /* 0x000f6c000c1e1b00 */
[----:B------:R-:W1:Y:S01]  /*0100*/  LDC.64 R18, c[0x0][0x398] ;  /* 0x0000e600ff127b82 */ /* 0x000e620000000a00 */
[----:B---3--:R-:W-:-:S04]  /*0110*/  IMAD R3, R0, UR7, R5 ;  /* 0x0000000700037c24 */ /* 0x008fc8000f8e0205 */
[----:B--2---:R-:W-:-:S05]  /*0120*/  IMAD R4, R3, UR8, R4 ;  /* 0x0000000803047c24 */ /* 0x004fca000f8e0204 */
[----:B------:R-:W-:-:S05]  /*0130*/  IADD3 R3, PT, PT, R4, 0x1, R3 ;  /* 0x0000000104037810 */ /* 0x000fca0007ffe003 */
[----:B0-----:R-:W-:-:S05]  /*0140*/  IMAD.WIDE R22, R3, 0x8, R22 ;  /* 0x0000000803167825 */ /* 0x001fca00078e0216 */
[----:B------:R-:W2:Y:S04]  /*0150*/  LDG.E.64 R2, desc[UR4][R22.64] ;  /* 0x0000000416027981 */ /* 0x000ea8000c1e1b00 */
[----:B------:R0:W2:Y:S01]  /*0160*/  LDG.E.64 R10, desc[UR4][R22.64+-0x8] ;  /* 0xfffff804160a7981 */ /* 0x0000a2000c1e1b00 */
[----:B-1----:R-:W-:-:S05]  /*0170*/  IMAD.WIDE R18, R4, 0x8, R18 ;  /* 0x0000000804127825 */ /* 0x002fca00078e0212 */
[----:B------:R1:W5:Y:S01]  /*0180*/  LDG.E.64 R14, desc[UR4][R18.64] ;  /* 0x00000004120e7981 */ /* 0x000362000c1e1b00 */
[----:B------:R-:W-:Y:S01]  /*0190*/  IMAD.MOV.U32 R24, RZ, RZ, 0x1 ;  /* 0x00000001ff187424 */ /* 0x000fe200078e00ff */
[----:B------:R-:W-:Y:S01]  /*01a0*/  BSSY.RECONVERGENT B0, `(.L_x_44) ;  /* 0x0000018000007945 */ /* 0x000fe20003800200 */
[----:B----4-:R-:W3:Y:S04]  /*01b0*/  MUFU.RCP64H R25, R7 ;  /* 0x0000000700197308 */ /* 0x010ee80000001800 */
[----:B---3--:R-:W-:-:S08]  /*01c0*/  DFMA R26, -R6, R24, 1 ;  /* 0x3ff00000061a742b */ /* 0x008fd00000000118 */
[----:B------:R-:W-:-:S08]  /*01d0*/  DFMA R26, R26, R26, R26 ;  /* 0x0000001a1a1a722b */ /* 0x000fd0000000001a */
[----:B------:R-:W-:-:S08]  /*01e0*/  DFMA R26, R24, R26, R24 ;  /* 0x0000001a181a722b */ /* 0x000fd00000000018 */
[----:B0-----:R-:W-:-:S08]  /*01f0*/  DFMA R22, -R6, R26, 1 ;  /* 0x3ff000000616742b */ /* 0x001fd0000000011a */
[----:B------:R-:W-:Y:S02]  /*0200*/  DFMA R22, R26, R22, R26 ;  /* 0x000000161a16722b */ /* 0x000fe4000000001a */
[----:B--2---:R-:W-:-:S08]  /*0210*/  DADD R10, R2, -R10 ;  /* 0x00000000020a7229 */ /* 0x004fd0000000080a */
[----:B------:R-:W-:-:S08]  /*0220*/  DMUL R2, R10, R22 ;  /* 0x000000160a027228 */ /* 0x000fd00000000000 */
[----:B------:R-:W-:-:S08]  /*0230*/  DFMA R20, -R6, R2, R10 ;  /* 0x000000020614722b */ /* 0x000fd0000000010a */
[----:B------:R-:W-:Y:S01]  /*0240*/  DFMA R2, R22, R20, R2 ;  /* 0x000000141602722b */ /* 0x000fe20000000002 */
[----:B------:R-:W-:-:S09]  /*0250*/  FSETP.GEU.AND P1, PT, |R11|, 6.5827683646048100446e-37, PT ;  /* 0x036000000b00780b */ /* 0x000fd20003f2e200 */
[----:B------:R-:W-:-:S05]  /*0260*/  FFMA R0, RZ, R7, R3 ;  /* 0x00000007ff007223 */ /* 0x000fca0000000003 */
[----:B------:R-:W-:Y:S01]  /*0270*/  FSETP.GT.AND P0, PT, |R0|, 1.469367938527859385e-39, PT ;  /* 0x001000000000780b */ /* 0x000fe20003f04200 */
[----:B------:R-:W-:-:S12]  /*0280*/  DMUL R12, R8, R12 ;  /* 0x0000000c080c7228 */ /* 0x000fd80000000000 */
[----:B-1----:R-:W-:Y:S05]  /*0290*/  @P0 BRA P1, `(.L_x_45) ;  /* 0x0000000000200947 */ /* 0x002fea0000800000 */
[----:B------:R-:W-:Y:S01]  /*02a0*/  IMAD.MOV.U32 R5, RZ, RZ, R10 ;  /* 0x000000ffff057224 */ /* 0x000fe200078e000a */
[----:B------:R-:W-:Y:S01]  /*02b0*/  MOV R0, 0x300 ;  /* 0x0000030000007802 */ /* 0x000fe20000000f00 */
[----:B------:R-:W-:Y:S02]  /*02c0*/  IMAD.MOV.U32 R20, RZ, RZ, R11 ;  /* 0x000000ffff147224 */ /* 0x000fe400078e000b */
[----:B------:R-:W-:Y:S02]  /*02d0*/  IMAD.MOV.U32 R8, RZ, RZ, R6 ;  /* 0x000000ffff087224 */ /* 0x000fe400078e0006 */
[----:B------:R-:W-:-:S07]  /*02e0*/  IMAD.MOV.U32 R9, RZ, RZ, R7 ;  /* 0x000000ffff097224 */ /* 0x000fce00078e0007 */
[----:B-----5:R-:W-:Y:S05]  /*02f0*/  CALL.REL.NOINC `($__internal_2_$__cuda_sm20_div_rn_f64_full) ;  /* 0x00000000009c7944 */ /* 0x020fea0003c00000 */
[----:B------:R-:W-:Y:S02]  /*0300*/  IMAD.MOV.U32 R2, RZ, RZ, R22 ;  /* 0x000000ffff027224 */ /* 0x000fe400078e0016 */
[----:B------:R-:W-:-:S07]  /*0310*/  IMAD.MOV.U32 R3, RZ, RZ, R23 ;  /* 0x000000ffff037224 */ /* 0x000fce00078e0017 */
.L_x_45:
[----:B------:R-:W-:Y:S05]  /*0320*/  BSYNC.RECONVERGENT B0 ;  /* 0x0000000000007941 */ /* 0x000fea0003800200 */
.L_x_44:
[----:B------:R-:W0:Y:S01]  /*0330*/  LDC.64 R8, c[0x0][0x390] ;  /* 0x0000e400ff087b82 */ /* 0x000e220000000a00 */
[----:B------:R-:W1:Y:S02]  /*0340*/  LDCU UR6, c[0x0][0x3a8] ;  /* 0x00007500ff0677ac */ /* 0x000e640008000800 */
[C---:B-1----:R-:W-:Y:S02]  /*0350*/  VIADD R5, R4.reuse, UR6 ;  /* 0x0000000604057c36 */ /* 0x042fe40008000000 */
[----:B0-----:R-:W-:-:S04]  /*0360*/  IMAD.WIDE R6, R4, 0x8, R8 ;  /* 0x0000000804067825 */ /* 0x001fc800078e0208 */
[----:B------:R-:W-:Y:S02]  /*0370*/  IMAD.WIDE R4, R5, 0x8, R8 ;  /* 0x0000000805047825 */ /* 0x000fe400078e0208 */
        /* <DEDUP_REMOVED lines=23> */
[----:B------:R-:W-:Y:S05]  /*04f0*/  CALL.REL.NOINC `($__internal_2_$__cuda_sm20_div_rn_f64_full) ;  /* 0x00000000001c7944 */ /* 0x000fea0003c00000 */
[----:B------:R-:W-:Y:S01]  /*0500*/  MOV R4, R22 ;  /* 0x0000001600047202 */ /* 0x000fe20000000f00 */
[----:B------:R-:W-:-:S07]  /*0510*/  IMAD.MOV.U32 R5, RZ, RZ, R23 ;  /* 0x000000ffff057224 */ /* 0x000fce00078e0017 */
.L_x_47:
[----:B------:R-:W-:Y:S05]  /*0520*/  BSYNC.RECONVERGENT B0 ;  /* 0x0000000000007941 */ /* 0x000fea0003800200 */
.L_x_46:
[----:B------:R-:W-:-:S08]  /*0530*/  DADD R2, R4, R2 ;  /* 0x0000000004027229 */ /* 0x000fd00000000002 */
[----:B------:R-:W-:-:S07]  /*0540*/  DFMA R2, -R12, R2, R14 ;  /* 0x000000020c02722b */ /* 0x000fce000000010e */
[----:B------:R-:W-:Y:S01]  /*0550*/  STG.E.64 desc[UR4][R18.64], R2 ;  /* 0x0000000212007986 */ /* 0x000fe2000c101b04 */
[----:B------:R-:W-:Y:S05]  /*0560*/  EXIT ;  /* 0x000000000000794d */ /* 0x000fea0003800000 */
        .weak           $__internal_2_$__cuda_sm20_div_rn_f64_full
        .type           $__internal_2_$__cuda_sm20_div_rn_f64_full,@function
        .size           $__internal_2_$__cuda_sm20_div_rn_f64_full,(.L_x_75 - $__internal_2_$__cuda_sm20_div_rn_f64_full)
$__internal_2_$__cuda_sm20_div_rn_f64_full:
        /* <DEDUP_REMOVED lines=15> */
[----:B------:R-:W-:Y:S02]  /*0660*/  @!P2 LOP3.LUT R22, R9, 0x7ff00000, RZ, 0xc0, !PT ;  /* 0x7ff000000916a812 */ /* 0x000fe400078ec0ff */
[----:B------:R-:W-:Y:S02]  /*0670*/  @!P0 LOP3.LUT R29, R11, 0x7ff00000, RZ, 0xc0, !PT ;  /* 0x7ff000000b1d8812 */ /* 0x000fe400078ec0ff */
[----:B------:R-:W-:-:S04]  /*0680*/  @!P2 ISETP.GE.U32.AND P3, PT, R5, R22, PT ;  /* 0x000000160500a20c */ /* 0x000fc80003f66070 */
[----:B------:R-:W-:-:S04]  /*0690*/  @!P2 SEL R23, R28, 0x63400000, !P3 ;  /* 0x634000001c17a807 */ /* 0x000fc80005800000 */
[----:B------:R-:W-:Y:S01]  /*06a0*/  @!P2 LOP3.LUT R26, R23, 0x80000000, R7, 0xf8, !PT ;  /* 0x80000000171aa812 */ /* 0x000fe200078ef807 */
[----:B0-----:R-:W-:-:S03]  /*06b0*/  DFMA R24, R20, -R10, 1 ;  /* 0x3ff000001418742b */ /* 0x001fc6000000080a */
[----:B------:R-:W-:Y:S01]  /*06c0*/  @!P2 LOP3.LUT R27, R26, 0x100000, RZ, 0xfc, !PT ;  /* 0x001000001a1ba812 */ /* 0x000fe200078efcff */
[----:B------:R-:W-:-:S04]  /*06d0*/  @!P2 IMAD.MOV.U32 R26, RZ, RZ, RZ ;  /* 0x000000ffff1aa224 */ /* 0x000fc800078e00ff */
[----:B------:R-:W-:-:S08]  /*06e0*/  DFMA R24, R24, R24, R24 ;  /* 0x000000181818722b */ /* 0x000fd00000000018 */
[----:B------:R-:W-:Y:S01]  /*06f0*/  DFMA R24, R20, R24, R20 ;  /* 0x000000181418722b */ /* 0x000fe20000000014 */
[----:B------:R-:W-:Y:S01]  /*0700*/  SEL R21, R28, 0x63400000, !P1 ;  /* 0x634000001c157807 */ /* 0x000fe20004800000 */
[----:B------:R-:W-:-:S03]  /*0710*/  IMAD.MOV.U32 R20, RZ, RZ, R6 ;  /* 0x000000ffff147224 */ /* 0x000fc600078e0006 */
[----:B------:R-:W-:-:S03]  /*0720*/  LOP3.LUT R21, R21, 0x800fffff, R7, 0xf8, !PT ;  /* 0x800fffff15157812 */ /* 0x000fc600078ef807 */
[----:B------:R-:W-:-:S03]  /*0730*/  DFMA R22, R24, -R10, 1 ;  /* 0x3ff000001816742b */ /* 0x000fc6000000080a */
[----:B------:R-:W-:-:S05]  /*0740*/  @!P2 DFMA R20, R20, 2, -R26 ;  /* 0x400000001414a82b */ /* 0x000fca000000081a */
[----:B------:R-:W-:-:S08]  /*0750*/  DFMA R22, R24, R22, R24 ;  /* 0x000000161816722b */ /* 0x000fd00000000018 */
[----:B------:R-:W-:-:S08]  /*0760*/  DMUL R24, R22, R20 ;  /* 0x0000001416187228 */ /* 0x000fd00000000000 */
[----:B------:R-:W-:-:S08]  /*0770*/  DFMA R26, R24, -R10, R20 ;  /* 0x8000000a181a722b */ /* 0x000fd00000000014 */
[----:B------:R-:W-:Y:S01]  /*0780*/  DFMA R26, R22, R26, R24 ;  /* 0x0000001a161a722b */ /* 0x000fe20000000018 */
[----:B------:R-:W-:Y:S01]  /*0790*/  IMAD.MOV.U32 R24, RZ, RZ, R5 ;  /* 0x000000ffff187224 */ /* 0x000fe200078e0005 */
[----:B------:R-:W-:-:S04]  /*07a0*/  @!P2 LOP3.LUT R24, R21, 0x7ff00000, RZ, 0xc0, !PT ;  /* 0x7ff000001518a812 */ /* 0x000fc800078ec0ff */
[----:B------:R-:W-:-:S04]  /*07b0*/  IADD3 R22, PT, PT, R24, -0x1, RZ ;  /* 0xffffffff18167810 */ /* 0x000fc80007ffe0ff */
[----:B------:R-:W-:Y:S01]  /*07c0*/  ISETP.GT.U32.AND P0, PT, R22, 0x7feffffe, PT ;  /* 0x7feffffe1600780c */ /* 0x000fe20003f04070 */
[----:B------:R-:W-:-:S05]  /*07d0*/  VIADD R22, R29, 0xffffffff ;  /* 0xffffffff1d167836 */ /* 0x000fca0000000000 */
[----:B------:R-:W-:-:S13]  /*07e0*/  ISETP.GT.U32.OR P0, PT, R22, 0x7feffffe, P0 ;  /* 0x7feffffe1600780c */ /* 0x000fda0000704470 */
[----:B------:R-:W-:Y:S05]  /*07f0*/  @P0 BRA `(.L_x_49) ;  /* 0x00000000006c0947 */ /* 0x000fea0003800000 */
[----:B------:R-:W-:-:S04]  /*0800*/  LOP3.LUT R22, R9, 0x7ff00000, RZ, 0xc0, !PT ;  /* 0x7ff0000009167812 */ /* 0x000fc800078ec0ff */
[CC--:B------:R-:W-:Y:S02]  /*0810*/  VIADDMNMX R6, R5.reuse, -R22.reuse, 0xb9600000, !PT ;  /* 0xb960000005067446 */ /* 0x0c0fe40007800916 */
[----:B------:R-:W-:Y:S02]  /*0820*/  ISETP.GE.U32.AND P0, PT, R5, R22, PT ;  /* 0x000000160500720c */ /* 0x000fe40003f06070 */
[----:B------:R-:W-:Y:S01]  /*0830*/  VIMNMX R5, PT, PT, R6, 0x46a00000, PT ;  /* 0x46a0000006057848 */ /* 0x000fe20003fe0100 */
[----:B------:R-:W-:Y:S01]  /*0840*/  IMAD.MOV.U32 R6, RZ, RZ, RZ ;  /* 0x000000ffff067224 */ /* 0x000fe200078e00ff */
        /* <DEDUP_REMOVED lines=13> */
[----:B------:R-:W-:Y:S01]  /*0920*/  DMUL.RP R10, R26, R10 ;  /* 0x0000000a1a0a7228 */ /* 0x000fe20000008000 */
[----:B------:R-:W-:Y:S01]  /*0930*/  IMAD.MOV.U32 R6, RZ, RZ, RZ ;  /* 0x000000ffff067224 */ /* 0x000fe200078e00ff */
[----:B------:R-:W-:-:S05]  /*0940*/  IADD3 R5, PT, PT, -R5, -0x43300000, RZ ;  /* 0xbcd0000005057810 */ /* 0x000fca0007ffe1ff */
[----:B------:R-:W-:-:S03]  /*0950*/  DFMA R6, R22, -R6, R26 ;  /* 0x800000061606722b */ /* 0x000fc6000000001a */
[----:B------:R-:W-:-:S07]  /*0960*/  LOP3.LUT R9, R11, R9, RZ, 0x3c, !PT ;  /* 0x000000090b097212 */ /* 0x000fce00078e3cff */
[----:B------:R-:W-:-:S04]  /*0970*/  FSETP.NEU.AND P0, PT, |R7|, R5, PT ;  /* 0x000000050700720b */ /* 0x000fc80003f0d200 */
[----:B------:R-:W-:Y:S02]  /*0980*/  FSEL R22, R10, R22, !P0 ;  /* 0x000000160a167208 */ /* 0x000fe40004000000 */
[----:B------:R-:W-:Y:S01]  /*0990*/  FSEL R23, R9, R23, !P0 ;  /* 0x0000001709177208 */ /* 0x000fe20004000000 */
[----:B------:R-:W-:Y:S06]  /*09a0*/  BRA `(.L_x_50) ;  /* 0x0000000000547947 */ /* 0x000fec0003800000 */
.L_x_49:
[----:B------:R-:W-:-:S14]  /*09b0*/  DSETP.NAN.AND P0, PT, R6, R6, PT ;  /* 0x000000060600722a */ /* 0x000fdc0003f08000 */
[----:B------:R-:W-:Y:S05]  /*09c0*/  @P0 BRA `(.L_x_51) ;  /* 0x0000000000440947 */ /* 0x000fea0003800000 */
[----:B------:R-:W-:-:S14]  /*09d0*/  DSETP.NAN.AND P0, PT, R8, R8, PT ;  /* 0x000000080800722a */ /* 0x000fdc0003f08000 */
[----:B------:R-:W-:Y:S05]  /*09e0*/  @P0 BRA `(.L_x_52) ;  /* 0x0000000000300947 */ /* 0x000fea0003800000 */
[----:B------:R-:W-:Y:S01]  /*09f0*/  ISETP.NE.AND P0, PT, R24, R29, PT ;  /* 0x0000001d1800720c */ /* 0x000fe20003f05270 */
[----:B------:R-:W-:Y:S01]  /*0a00*/  IMAD.MOV.U32 R22, RZ, RZ, 0x0 ;  /* 0x00000000ff167424 */ /* 0x000fe200078e00ff */
[----:B------:R-:W-:-:S11]  /*0a10*/  MOV R23, 0xfff80000 ;  /* 0xfff8000000177802 */ /* 0x000fd60000000f00 */
[----:B------:R-:W-:Y:S05]  /*0a20*/  @!P0 BRA `(.L_x_50) ;  /* 0x0000000000348947 */ /* 0x000fea0003800000 */
[----:B------:R-:W-:Y:S02]  /*0a30*/  ISETP.NE.AND P0, PT, R24, 0x7ff00000, PT ;  /* 0x7ff000001800780c */ /* 0x000fe40003f05270 */
[----:B------:R-:W-:Y:S02]  /*0a40*/  LOP3.LUT R23, R7, 0x80000000, R9, 0x48, !PT ;  /* 0x8000000007177812 */ /* 0x000fe400078e4809 */
[----:B------:R-:W-:-:S13]  /*0a50*/  ISETP.EQ.OR P0, PT, R29, RZ, !P0 ;  /* 0x000000ff1d00720c */ /* 0x000fda0004702670 */
[----:B------:R-:W-:Y:S01]  /*0a60*/  @P0 LOP3.LUT R5, R23, 0x7ff00000, RZ, 0xfc, !PT ;  /* 0x7ff0000017050812 */ /* 0x000fe200078efcff */
[----:B------:R-:W-:Y:S02]  /*0a70*/  @!P0 IMAD.MOV.U32 R22, RZ, RZ, RZ ;  /* 0x000000ffff168224 */ /* 0x000fe400078e00ff */
[----:B------:R-:W-:Y:S02]  /*0a80*/  @P0 IMAD.MOV.U32 R22, RZ, RZ, RZ ;  /* 0x000000ffff160224 */ /* 0x000fe400078e00ff */
[----:B------:R-:W-:Y:S01]  /*0a90*/  @P0 IMAD.MOV.U32 R23, RZ, RZ, R5 ;  /* 0x000000ffff170224 */ /* 0x000fe200078e0005 */
[----:B------:R-:W-:Y:S06]  /*0aa0*/  BRA `(.L_x_50) ;  /* 0x0000000000147947 */ /* 0x000fec0003800000 */
.L_x_52:
[----:B------:R-:W-:Y:S01]  /*0ab0*/  LOP3.LUT R23, R9, 0x80000, RZ, 0xfc, !PT ;  /* 0x0008000009177812 */ /* 0x000fe200078efcff */
[----:B------:R-:W-:Y:S01]  /*0ac0*/  IMAD.MOV.U32 R22, RZ, RZ, R8 ;  /* 0x000000ffff167224 */ /* 0x000fe200078e0008 */
[----:B------:R-:W-:Y:S06]  /*0ad0*/  BRA `(.L_x_50) ;  /* 0x0000000000087947 */ /* 0x000fec0003800000 */
.L_x_51:
[----:B------:R-:W-:Y:S01]  /*0ae0*/  LOP3.LUT R23, R7, 0x80000, RZ, 0xfc, !PT ;  /* 0x0008000007177812 */ /* 0x000fe200078efcff */
[----:B------:R-:W-:-:S07]  /*0af0*/  IMAD.MOV.U32 R22, RZ, RZ, R6 ;  /* 0x000000ffff167224 */ /* 0x000fce00078e0006 */
.L_x_50:
[----:B------:R-:W-:Y:S05]  /*0b00*/  BSYNC.RECONVERGENT B1 ;  /* 0x0000000000017941 */ /* 0x000fea0003800200 */
.L_x_48:
[----:B------:R-:W-:Y:S02]  /*0b10*/  IMAD.MOV.U32 R6, RZ, RZ, R0 ;  /* 0x000000ffff067224 */ /* 0x000fe400078e0000 */
[----:B------:R-:W-:-:S04]  /*0b20*/  IMAD.MOV.U32 R7, RZ, RZ, 0x0 ;  /* 0x00000000ff077424 */ /* 0x000fc800078e00ff */
[----:B------:R-:W-:Y:S05]  /*0b30*/  RET.REL.NODEC R6 `(_Z9compute_PPdS_S_S_S_ii) ;  /* 0xfffffff406307950 */ /* 0x000fea0003c3ffff */
.L_x_53:
        /* <DEDUP_REMOVED lines=12> */
.L_x_75:


//--------------------- .text._Z9compute_VPdS_S_S_S_ii --------------------------
	.section	.text._Z9compute_VPdS_S_S_S_ii,"ax",@progbits
	.align	128
        .global         _Z9compute_VPdS_S_S_S_ii
        .type           _Z9compute_VPdS_S_S_S_ii,@function
        .size           _Z9compute_VPdS_S_S_S_ii,(.L_x_76 - _Z9compute_VPdS_S_S_S_ii)
        .other          _Z9compute_VPdS_S_S_S_ii,@"STO_CUDA_ENTRY STV_DEFAULT"
_Z9compute_VPdS_S_S_S_ii:
.text._Z9compute_VPdS_S_S_S_ii:
[----:B------:R-:W0:Y:S08]  /*0000*/  LDC R1, c[0x0][0x37c] ;  /* 0x0000df00ff017b82 */ /* 0x000e300000000800 */
[----:B------:R-:W1:Y:S01]  /*0010*/  LDC.64 R24, c[0x0][0x3a0] ;  /* 0x0000e800ff187b82 */ /* 0x000e620000000a00 */
[----:B------:R-:W1:Y:S01]  /*0020*/  LDCU.64 UR6, c[0x0][0x358] ;  /* 0x00006b00ff0677ac */ /* 0x000e620008000a00 */
[----:B------:R-:W2:Y:S01]  /*0030*/  S2R R5, SR_TID.X ;  /* 0x0000000000057919 */ /* 0x000ea20000002100 */
[----:B0-----:R-:W-:Y:S01]  /*0040*/  VIADD R1, R1, 0xfffffff8 ;  /* 0xfffffff801017836 */ /* 0x001fe20000000000 */
[----:B------:R-:W0:Y:S04]  /*0050*/  LDCU UR8, c[0x0][0x2fc] ;  /* 0x00005f80ff0877ac */ /* 0x000e280008000800 */
[----:B------:R-:W2:Y:S01]  /*0060*/  S2UR UR4, SR_CTAID.X ;  /* 0x00000000000479c3 */ /* 0x000ea20000002500 */
[----:B------:R-:W3:Y:S01]  /*0070*/  S2R R0, SR_TID.Y ;  /* 0x0000000000007919 */ /* 0x000ee20000002200 */
[----:B------:R-:W4:Y:S01]  /*0080*/  LDCU.64 UR10, c[0x0][0x3a8] ;  /* 0x00007500ff0a77ac */ /* 0x000f220008000a00 */
[----:B-1----:R1:W5:Y:S04]  /*0090*/  LDG.E.64 R12, desc[UR6][R24.64+0x8] ;  /* 0x00000806180c7981 */ /* 0x002368000c1e1b00 */
[----:B------:R1:W5:Y:S04]  /*00a0*/  LDG.E.64 R2, desc[UR6][R24.64+0x10] ;  /* 0x0000100618027981 */ /* 0x000368000c1e1b00 */
[----:B------:R1:W5:Y:S04]  /*00b0*/  LDG.E.64 R10, desc[UR6][R24.64+0x20] ;  /* 0x00002006180a7981 */ /* 0x000368000c1e1b00 */
[----:B------:R1:W5:Y:S01]  /*00c0*/  LDG.E.64 R14, desc[UR6][R24.64+0x30] ;  /* 0x00003006180e7981 */ /* 0x000362000c1e1b00 */
[----:B------:R-:W2:Y:S01]  /*00d0*/  LDC R32, c[0x0][0x360] ;  /* 0x0000d800ff207b82 */ /* 0x000ea20000000800 */
[----:B------:R-:W0:Y:S01]  /*00e0*/  LDCU UR5, c[0x0][0x2f8] ;  /* 0x00005f00ff0577ac */ /* 0x000e220008000800 */
[----:B------:R-:W-:Y:S06]  /*00f0*/  BSSY.RECONVERGENT B0, `(.L_x_54) ;  /* 0x000004a000007945 */ /* 0x000fec0003800200 */
[----:B------:R-:W3:Y:S08]  /*0100*/  S2UR UR9, SR_CTAID.Y ;  /* 0x00000000000979c3 */ /* 0x000ef00000002600 */
[----:B------:R-:W3:Y:S01]  /*0110*/  LDC R31, c[0x0][0x364] ;  /* 0x0000d900ff1f7b82 */ /* 0x000ee20000000800 */
[----:B0-----:R-:W-:Y:S01]  /*0120*/  IADD3 R6, P1, PT, R1, UR5, RZ ;  /* 0x0000000501067c10 */ /* 0x001fe2000ff3e0ff */
[----:B--2---:R-:W-:Y:S01]  /*0130*/  IMAD R32, R32, UR4, R5 ;  /* 0x0000000420207c24 */ /* 0x004fe2000f8e0205 */
[----:B----4-:R-:W-:-:S03]  /*0140*/  UIADD3 UR4, UPT, UPT, UR11, -0x1, URZ ;  /* 0xffffffff0b047890 */ /* 0x010fc6000fffe0ff */
[----:B------:R-:W-:Y:S02]  /*0150*/  IMAD.X R7, RZ, RZ, UR8, P1 ;  /* 0x00000008ff077e24 */ /* 0x000fe400088e06ff */
[----:B------:R-:W-:-:S05]  /*0160*/  VIADD R33, R32, 0x1 ;  /* 0x0000000120217836 */ /* 0x000fca0000000000 */
[----:B------:R-:W-:-:S04]  /*0170*/  ISETP.GT.AND P0, PT, R33, UR10, PT ;  /* 0x0000000a21007c0c */ /* 0x000fc8000bf04270 */
[----:B------:R-:W-:Y:S01]  /*0180*/  ISETP.LT.OR P0, PT, R33, 0x2, P0 ;  /* 0x000000022100780c */ /* 0x000fe20000701670 */
[----:B---3--:R-:W-:-:S05]  /*0190*/  IMAD R31, R31, UR9, R0 ;  /* 0x000000091f1f7c24 */ /* 0x008fca000f8e0200 */
[----:B------:R-:W-:-:S04]  /*01a0*/  ISETP.EQ.OR P0, PT, R31, RZ, P0 ;  /* 0x000000ff1f00720c */ /* 0x000fc80000702670 */
[----:B------:R-:W-:-:S13]  /*01b0*/  ISETP.GE.OR P0, PT, R31, UR4, P0 ;  /* 0x000000041f007c0c */ /* 0x000fda0008706670 */
[----:B-1----:R-:W-:Y:S05]  /*01c0*/  @P0 BRA `(.L_x_55) ;  /* 0x0000000000f00947 */ /* 0x002fea0003800000 */
[----:B------:R-:W2:Y:S01]  /*01d0*/  LDG.E.64 R8, desc[UR6][R24.64] ;  /* 0x0000000618087981 */ /* 0x000ea2000c1e1b00 */
[----:B------:R-:W0:Y:S01]  /*01e0*/  LDC.64 R26, c[0x0][0x398] ;  /* 0x0000e600ff1a7b82 */ /* 0x000e220000000a00 */
[----:B------:R-:W-:Y:S02]  /*01f0*/  IMAD R0, R31, UR10, R32 ;  /* 0x0000000a1f007c24 */ /* 0x000fe4000f8e0220 */
[----:B------:R1:W3:Y:S05]  /*0200*/  LDG.E.64 R20, desc[UR6][R24.64+0x28] ;  /* 0x0000280618147981 */ /* 0x0002ea000c1e1b00 */
[----:B------:R-:W4:Y:S01]  /*0210*/  LDC.64 R16, c[0x0][0x388] ;  /* 0x0000e200ff107b82 */ /* 0x000f220000000a00 */
[----:B0-----:R-:W-:-:S05]  /*0220*/  IMAD.WIDE R26, R0, 0x8, R26 ;  /* 0x00000008001a7825 */ /* 0x001fca00078e021a */
[----:B------:R-:W3:Y:S04]  /*0230*/  LDG.E.64 R4, desc[UR6][R26.64] ;  /* 0x000000061a047981 */ /* 0x000ee8000c1e1b00 */
[----:B------:R-:W3:Y:S01]  /*0240*/  LDG.E.64 R22, desc[UR6][R26.64+-0x8] ;  /* 0xfffff8061a167981 */ /* 0x000ee2000c1e1b00 */
[----:B------:R-:W-:-:S04]  /*0250*/  IMAD.IADD R19, R31, 0x1, R0 ;  /* 0x000000011f137824 */ /* 0x000fc800078e0200 */
[----:B----4-:R-:W-:-:S05]  /*0260*/  IMAD.WIDE R16, R19, 0x8, R16 ;  /* 0x0000000813107825 */ /* 0x010fca00078e0210 */
[----:B------:R-:W4:Y:S01]  /*0270*/  LDG.E.64 R18, desc[UR6][R16.64] ;  /* 0x0000000610127981 */ /* 0x000f22000c1e1b00 */
[----:B------:R-:W-:Y:S01]  /*0280*/  IMAD.MOV.U32 R28, RZ, RZ, 0x1 ;  /* 0x00000001ff1c7424 */ /* 0x000fe200078e00ff */
[----:B------:R-:W-:Y:S01]  /*0290*/  BSSY.RECONVERGENT B1, `(.L_x_56) ;  /* 0x0000015000017945 */ /* 0x000fe20003800200 */
[----:B--2---:R-:W0:Y:S04]  /*02a0*/  MUFU.RCP64H R29, R9 ;  /* 0x00000009001d7308 */ /* 0x004e280000001800 */
[----:B0-----:R-:W-:-:S08]  /*02b0*/  DFMA R34, -R8, R28, 1 ;  /* 0x3ff000000822742b */ /* 0x001fd0000000011c */
[----:B------:R-:W-:-:S08]  /*02c0*/  DFMA R34, R34, R34, R34 ;  /* 0x000000222222722b */ /* 0x000fd00000000022 */
[----:B------:R-:W-:Y:S02]  /*02d0*/  DFMA R34, R28, R34, R28 ;  /* 0x000000221c22722b */ /* 0x000fe4000000001c */
[----:B---3--:R-:W-:-:S06]  /*02e0*/  DADD R4, R4, -R22 ;  /* 0x0000000004047229 */ /* 0x008fcc0000000816 */
[----:B------:R-:W-:Y:S02]  /*02f0*/  DFMA R26, -R8, R34, 1 ;  /* 0x3ff00000081a742b */ /* 0x000fe40000000122 */
[----:B-----5:R-:W-:-:S06]  /*0300*/  DMUL R22, R2, R4 ;  /* 0x0000000402167228 */ /* 0x020fcc0000000000 */
[----:B------:R-:W-:-:S08]  /*0310*/  DFMA R26, R34, R26, R34 ;  /* 0x0000001a221a722b */ /* 0x000fd00000000022 */
[----:B------:R-:W-:-:S08]  /*0320*/  DMUL R4, R22, R26 ;  /* 0x0000001a16047228 */ /* 0x000fd00000000000 */
[----:B-1----:R-:W-:-:S08]  /*0330*/  DFMA R24, -R8, R4, R22 ;  /* 0x000000040818722b */ /* 0x002fd00000000116 */
[----:B------:R-:W-:Y:S01]  /*0340*/  DFMA R4, R26, R24, R4 ;  /* 0x000000181a04722b */ /* 0x000fe20000000004 */
[----:B------:R-:W-:-:S09]  /*0350*/  FSETP.GEU.AND P1, PT, |R23|, 6.5827683646048100446e-37, PT ;  /* 0x036000001700780b */ /* 0x000fd20003f2e200 */
[----:B------:R-:W-:-:S05]  /*0360*/  FFMA R0, RZ, R9, R5 ;  /* 0x00000009ff007223 */ /* 0x000fca0000000005 */
[----:B------:R-:W-:Y:S01]  /*0370*/  FSETP.GT.AND P0, PT, |R0|, 1.469367938527859385e-39, PT ;  /* 0x001000000000780b */ /* 0x000fe20003f04200 */
[----:B----4-:R-:W-:-:S12]  /*0380*/  DMUL R18, R20, R18 ;  /* 0x0000001214127228 */ /* 0x010fd80000000000 */
[----:B------:R-:W-:Y:S05]  /*0390*/  @P0 BRA P1, `(.L_x_57) ;  /* 0x0000000000100947 */ /* 0x000fea0000800000 */
[----:B------:R-:W-:Y:S01]  /*03a0*/  IMAD.MOV.U32 R20, RZ, RZ, R22 ;  /* 0x000000ffff147224 */ /* 0x000fe200078e0016 */
[----:B------:R-:W-:Y:S01]  /*03b0*/  MOV R34, 0x3e0 ;  /* 0x000003e000227802 */ /* 0x000fe20000000f00 */
[----:B------:R-:W-:-:S07]  /*03c0*/  IMAD.MOV.U32 R21, RZ, RZ, R23 ;  /* 0x000000ffff157224 */ /* 0x000fce00078e0017 */
[----:B------:R-:W-:Y:S05]  /*03d0*/  CALL.REL.NOINC `($__internal_3_$__cuda_sm20_div_rn_f64_full) ;  /* 0x0000000400ac7944 */ /* 0x000fea0003c00000 */
.L_x_57:
[----:B------:R-:W-:Y:S05]  /*03e0*/  BSYNC.RECONVERGENT B1 ;  /* 0x0000000000017941 */ /* 0x000fea0003800200 */
.L_x_56:
[----:B------:R-:W0:Y:S01]  /*03f0*/  MUFU.RCP64H R9, R11 ;  /* 0x0000000b00097308 */ /* 0x000e220000001800 */
[----:B------:R-:W-:Y:S01]  /*0400*/  IMAD.MOV.U32 R8, RZ, RZ, 0x1 ;  /* 0x00000001ff087424 */ /* 0x000fe200078e00ff */
[----:B------:R-:W-:Y:S01]  /*0410*/  FSETP.GEU.AND P1, PT, |R5|, 6.5827683646048100446e-37, PT ;  /* 0x036000000500780b */ /* 0x000fe20003f2e200 */
[----:B------:R-:W-:Y:S04]  /*0420*/  BSSY.RECONVERGENT B1, `(.L_x_58) ;  /* 0x0000014000017945 */ /* 0x000fe80003800200 */
[----:B0-----:R-:W-:-:S08]  /*0430*/  DFMA R20, -R10, R8, 1 ;  /* 0x3ff000000a14742b */ /* 0x001fd00000000108 */
[----:B------:R-:W-:-:S08]  /*0440*/  DFMA R20, R20, R20, R20 ;  /* 0x000000141414722b */ /* 0x000fd00000000014 */
[----:B------:R-:W-:-:S08]  /*0450*/  DFMA R20, R8, R20, R8 ;  /* 0x000000140814722b */ /* 0x000fd00000000008 */
[----:B------:R-:W-:-:S08]  /*0460*/  DFMA R8, -R10, R20, 1 ;  /* 0x3ff000000a08742b */ /* 0x000fd00000000114 */
[----:B------:R-:W-:-:S08]  /*0470*/  DFMA R8, R20, R8, R20 ;  /* 0x000000081408722b */ /* 0x000fd00000000014 */
[----:B------:R-:W-:-:S08]  /*0480*/  DMUL R20, R8, R4 ;  /* 0x0000000408147228 */ /* 0x000fd00000000000 */
        /* <DEDUP_REMOVED lines=10> */
[----:B------:R-:W-:Y:S05]  /*0530*/  CALL.REL.NOINC `($__internal_3_$__cuda_sm20_div_rn_f64_full) ;  /* 0x0000000400547944 */ /* 0x000fea0003c00000 */
[----:B------:R-:W-:Y:S01]  /*0540*/  IMAD.MOV.U32 R8, RZ, RZ, R4 ;  /* 0x000000ffff087224 */ /* 0x000fe200078e0004 */
[----:B------:R-:W-:-:S07]  /*0550*/  MOV R9, R5 ;  /* 0x0000000500097202 */ /* 0x000fce0000000f00 */
.L_x_59:
[----:B------:R-:W-:Y:S05]  /*0560*/  BSYNC.RECONVERGENT B1 ;  /* 0x0000000000017941 */ /* 0x000fea0003800200 */
.L_x_58:
[----:B------:R-:W-:-:S07]  /*0570*/  DADD R18, R18, -R8 ;  /* 0x0000000012127229 */ /* 0x000fce0000000808 */
[----:B------:R0:W-:Y:S04]  /*0580*/  STG.E.64 desc[UR6][R16.64], R18 ;  /* 0x0000001210007986 */ /* 0x0001e8000c101b06 */
.L_x_55:
[----:B------:R-:W-:Y:S05]  /*0590*/  BSYNC.RECONVERGENT B0 ;  /* 0x0000000000007941 */ /* 0x000fea0003800200 */
.L_x_54:
[----:B------:R-:W1:Y:S01]  /*05a0*/  LDC.64 R4, c[0x0][0x3a8] ;  /* 0x0000ea00ff047b82 */ /* 0x000e620000000a00 */
[----:B------:R-:W-:Y:S01]  /*05b0*/  BSSY.RECONVERGENT B0, `(.L_x_60) ;  /* 0x0000044000007945 */ /* 0x000fe20003800200 */
[----:B-1----:R-:W-:-:S04]  /*05c0*/  ISETP.GE.AND P0, PT, R31, R5, PT ;  /* 0x000000051f00720c */ /* 0x002fc80003f06270 */
[----:B------:R-:W-:-:S04]  /*05d0*/  ISETP.GE.OR P0, PT, R33, R4, P0 ;  /* 0x000000042100720c */ /* 0x000fc80000706670 */
[----:B------:R-:W-:-:S04]  /*05e0*/  ISETP.LT.OR P0, PT, R33, 0x2, P0 ;  /* 0x000000022100780c */ /* 0x000fc80000701670 */
[----:B------:R-:W-:-:S13]  /*05f0*/  ISETP.EQ.OR P0, PT, R31, RZ, P0 ;  /* 0x000000ff1f00720c */ /* 0x000fda0000702670 */
[----:B------:R-:W-:Y:S05]  /*0600*/  @P0 BRA `(.L_x_61) ;  /* 0x0000000000f80947 */ /* 0x000fea0003800000 */
[----:B0-----:R-:W0:Y:S01]  /*0610*/  LDC.64 R18, c[0x0][0x398] ;  /* 0x0000e600ff127b82 */ /* 0x001e220000000a00 */
[CC--:B------:R-:W-:Y:S02]  /*0620*/  IMAD R5, R31.reuse, R4.reuse, -R4 ;  /* 0x000000041f057224 */ /* 0x0c0fe400078e0a04 */
[----:B------:R-:W-:Y:S02]  /*0630*/  IMAD R31, R31, R4, R32 ;  /* 0x000000041f1f7224 */ /* 0x000fe400078e0220 */
[----:B------:R-:W-:-:S03]  /*0640*/  IMAD.IADD R5, R32, 0x1, R5 ;  /* 0x0000000120057824 */ /* 0x000fc600078e0205 */
[----:B------:R-:W1:Y:S01]  /*0650*/  LDC.64 R16, c[0x0][0x390] ;  /* 0x0000e400ff107b82 */ /* 0x000e620000000a00 */
[----:B0-----:R-:W-:-:S04]  /*0660*/  IMAD.WIDE R24, R31, 0x8, R18 ;  /* 0x000000081f187825 */ /* 0x001fc800078e0212 */
[----:B------:R-:W-:Y:S02]  /*0670*/  IMAD.WIDE R18, R5, 0x8, R18 ;  /* 0x0000000805127825 */ /* 0x000fe400078e0212 */
[----:B------:R-:W2:Y:S04]  /*0680*/  LDG.E.64 R4, desc[UR6][R24.64] ;  /* 0x0000000618047981 */ /* 0x000ea8000c1e1b00 */
[----:B------:R-:W2:Y:S01]  /*0690*/  LDG.E.64 R18, desc[UR6][R18.64] ;  /* 0x0000000612127981 */ /* 0x000ea2000c1e1b00 */
[----:B-1----:R-:W-:-:S05]  /*06a0*/  IMAD.WIDE R16, R31, 0x8, R16 ;  /* 0x000000081f107825 */ /* 0x002fca00078e0210 */
[----:B------:R-:W3:Y:S01]  /*06b0*/  LDG.E.64 R8, desc[UR6][R16.64] ;  /* 0x0000000610087981 */ /* 0x000ee2000c1e1b00 */
        /* <DEDUP_REMOVED lines=8> */
[----:B--2---:R-:W-:Y:S02]  /*0740*/  DADD R4, R4, -R18 ;  /* 0x0000000004047229 */ /* 0x004fe40000000812 */
[----:B---3--:R-:W-:-:S06]  /*0750*/  DMUL R14, R14, R8 ;  /* 0x000000080e0e7228 */ /* 0x008fcc0000000000 */
[----:B------:R-:W-:-:S08]  /*0760*/  DMUL R18, R2, R4 ;  /* 0x0000000402127228 */ /* 0x000fd00000000000 */
        /* <DEDUP_REMOVED lines=13> */
.L_x_63:
[----:B------:R-:W-:Y:S05]  /*0840*/  BSYNC.RECONVERGENT B1 ;  /* 0x0000000000017941 */ /* 0x000fea0003800200 */
.L_x_62:
        /* <DEDUP_REMOVED lines=20> */
[----:B------:R-:W-:Y:S05]  /*0990*/  CALL.REL.NOINC `($__internal_3_$__cuda_sm20_div_rn_f64_full) ;  /* 0x00000000003c7944 */ /* 0x000fea0003c00000 */
[----:B------:R-:W-:Y:S02]  /*09a0*/  IMAD.MOV.U32 R8, RZ, RZ, R4 ;  /* 0x000000ffff087224 */ /* 0x000fe400078e0004 */
[----:B------:R-:W-:-:S07]  /*09b0*/  IMAD.MOV.U32 R9, RZ, RZ, R5 ;  /* 0x000000ffff097224 */ /* 0x000fce00078e0005 */
.L_x_65:
[----:B------:R-:W-:Y:S05]  /*09c0*/  BSYNC.RECONVERGENT B1 ;  /* 0x0000000000017941 */ /* 0x000fea0003800200 */
.L_x_64:
[----:B------:R-:W-:-:S07]  /*09d0*/  DADD R14, R14, -R8 ;  /* 0x000000000e0e7229 */ /* 0x000fce0000000808 */
[----:B------:R1:W-:Y:S04]  /*09e0*/  STG.E.64 desc[UR6][R16.64], R14 ;  /* 0x0000000e10007986 */ /* 0x0003e8000c101b06 */
.L_x_61:
[----:B------:R-:W-:Y:S05]  /*09f0*/  BSYNC.RECONVERGENT B0 ;  /* 0x0000000000007941 */ /* 0x000fea0003800200 */
.L_x_60:
[----:B------:R-:W-:Y:S01]  /*0a00*/  MOV R0, 0x8 ;  /* 0x0000000800007802 */ /* 0x000fe20000000f00 */
[----:B-----5:R2:W-:Y:S01]  /*0a10*/  STL.64 [R1], R2 ;  /* 0x0000000201007387 */ /* 0x0205e20000100a00 */
[----:B------:R-:W3:Y:S02]  /*0a20*/  LDCU.64 UR4, c[0x4][URZ] ;  /* 0x01000000ff0477ac */ /* 0x000ee40008000a00 */
[----:B------:R2:W4:Y:S01]  /*0a30*/  LDC.64 R8, c[0x4][R0] ;  /* 0x0100000000087b82 */ /* 0x0005220000000a00 */
[----:B---3--:R-:W-:Y:S02]  /*0a40*/  IMAD.U32 R4, RZ, RZ, UR4 ;  /* 0x00000004ff047e24 */ /* 0x008fe4000f8e00ff */
[----:B--2---:R-:W-:-:S07]  /*0a50*/  IMAD.U32 R5, RZ, RZ, UR5 ;  /* 0x00000005ff057e24 */ /* 0x004fce000f8e00ff */
[----:B------:R-:W-:-:S07]  /*0a60*/  LEPC R20, `(.L_x_66) ;  /* 0x000000001014794e */ /* 0x000fce0000000000 */
[----:B01--4-:R-:W-:Y:S05]  /*0a70*/  CALL.ABS.NOINC R8 ;  /* 0x0000000008007343 */ /* 0x013fea0003c00000 */
.L_x_66:
[----:B------:R-:W-:Y:S05]  /*0a80*/  EXIT ;  /* 0x000000000000794d */ /* 0x000fea0003800000 */
        .weak           $__internal_3_$__cuda_sm20_div_rn_f64_full
        .type           $__internal_3_$__cuda_sm20_div_rn_f64_full,@function
        .size           $__internal_3_$__cuda_sm20_div_rn_f64_full,(.L_x_76 - $__internal_3_$__cuda_sm20_div_rn_f64_full)
$__internal_3_$__cuda_sm20_div_rn_f64_full:
[C---:B------:R-:W-:Y:S01]  /*0a90*/  FSETP.GEU.AND P0, PT, |R9|.reuse, 1.469367938527859385e-39, PT ;  /* 0x001000000900780b */ /* 0x040fe20003f0e200 */
[----:B------:R-:W-:Y:S01]  /*0aa0*/  IMAD.MOV.U32 R24, RZ, RZ, 0x1 ;  /* 0x00000001ff187424 */ /* 0x000fe200078e00ff */
[----:B------:R-:W-:Y:S01]  /*0ab0*/  LOP3.LUT R4, R9, 0x800fffff, RZ, 0xc0, !PT ;  /* 0x800fffff09047812 */ /* 0x000fe200078ec0ff */
[----:B------:R-:W-:Y:S01]  /*0ac0*/  IMAD.MOV.U32 R0, RZ, RZ, 0x1ca00000 ;  /* 0x1ca00000ff007424 */ /* 0x000fe200078e00ff */
[C---:B------:R-:W-:Y:S01]  /*0ad0*/  FSETP.GEU.AND P2, PT, |R21|.reuse, 1.469367938527859385e-39, PT ;  /* 0x001000001500780b */ /* 0x040fe20003f4e200 */
[----:B------:R-:W-:Y:S01]  /*0ae0*/  BSSY.RECONVERGENT B2, `(.L_x_67) ;  /* 0x0000052000027945 */ /* 0x000fe20003800200 */
[----:B------:R-:W-:Y:S01]  /*0af0*/  LOP3.LUT R5, R4, 0x3ff00000, RZ, 0xfc, !PT ;  /* 0x3ff0000004057812 */ /* 0x000fe200078efcff */
[----:B------:R-:W-:Y:S01]  /*0b00*/  IMAD.MOV.U32 R4, RZ, RZ, R8 ;  /* 0x000000ffff047224 */ /* 0x000fe200078e0008 */
[----:B------:R-:W-:Y:S02]  /*0b10*/  LOP3.LUT R30, R21, 0x7ff00000, RZ, 0xc0, !PT ;  /* 0x7ff00000151e7812 */ /* 0x000fe400078ec0ff */
[----:B------:R-:W-:-:S03]  /*0b20*/  LOP3.LUT R35, R9, 0x7ff00000, RZ, 0xc0, !PT ;  /* 0x7ff0000009237812 */ /* 0x000fc600078ec0ff */
[----:B------:R-:W-:Y:S01]  /*0b30*/  @!P0 DMUL R4, R8, 8.98846567431157953865e+307 ;  /* 0x7fe0000008048828 */ /* 0x000fe20000000000 */
[----:B------:R-:W-:-:S03]  /*0b40*/  ISETP.GE.U32.AND P1, PT, R30, R35, PT ;  /* 0x000000231e00720c */ /* 0x000fc60003f26070 */
[----:B------:R-:W-:Y:S02]  /*0b50*/  @!P2 LOP3.LUT R27, R9, 0x7ff00000, RZ, 0xc0, !PT ;  /* 0x7ff00000091ba812 */ /* 0x000fe400078ec0ff */
[----:B------:R-:W0:Y:S02]  /*0b60*/  MUFU.RCP64H R25, R5 ;  /* 0x0000000500197308 */ /* 0x000e240000001800 */
[----:B------:R-:W-:Y:S02]  /*0b70*/  @!P2 ISETP.GE.U32.AND P3, PT, R30, R27, PT ;  /* 0x0000001b1e00a20c */ /* 0x000fe40003f66070 */
[----:B------:R-:W-:Y:S02]  /*0b80*/  @!P0 LOP3.LUT R35, R5, 0x7ff00000, RZ, 0xc0, !PT ;  /* 0x7ff0000005238812 */ /* 0x000fe400078ec0ff */
[----:B------:R-:W-:-:S04]  /*0b90*/  @!P2 SEL R27, R0, 0x63400000, !P3 ;  /* 0x63400000001ba807 */ /* 0x000fc80005800000 */
[----:B------:R-:W-:-:S04]  /*0ba0*/  @!P2 LOP3.LUT R28, R27, 0x80000000, R21, 0xf8, !PT ;  /* 0x800000001b1ca812 */ /* 0x000fc800078ef815 */
[----:B------:R-:W-:Y:S01]  /*0bb0*/  @!P2 LOP3.LUT R29, R28, 0x100000, RZ, 0xfc, !PT ;  /* 0x001000001c1da812 */ /* 0x000fe200078efcff */
[----:B------:R-:W-:Y:S01]  /*0bc0*/  @!P2 IMAD.MOV.U32 R28, RZ, RZ, RZ ;  /* 0x000000ffff1ca224 */ /* 0x000fe200078e00ff */
[----:B0-----:R-:W-:-:S08]  /*0bd0*/  DFMA R22, R24, -R4, 1 ;  /* 0x3ff000001816742b */ /* 0x001fd00000000804 */
        /* <DEDUP_REMOVED lines=11> */
[----:B------:R-:W-:Y:S02]  /*0c90*/  MOV R26, R30 ;  /* 0x0000001e001a7202 */ /* 0x000fe40000000f00 */
[----:B------:R-:W-:-:S05]  /*0ca0*/  @!P2 LOP3.LUT R26, R23, 0x7ff00000, RZ, 0xc0, !PT ;  /* 0x7ff00000171aa812 */ /* 0x000fca00078ec0ff */
[----:B------:R-:W-:-:S05]  /*0cb0*/  VIADD R24, R26, 0xffffffff ;  /* 0xffffffff1a187836 */ /* 0x000fca0000000000 */
[----:B------:R-:W-:Y:S01]  /*0cc0*/  ISETP.GT.U32.AND P0, PT, R24, 0x7feffffe, PT ;  /* 0x7feffffe1800780c */ /* 0x000fe20003f04070 */
[----:B------:R-:W-:-:S05]  /*0cd0*/  VIADD R24, R35, 0xffffffff ;  /* 0xffffffff23187836 */ /* 0x000fca0000000000 */
[----:B------:R-:W-:-:S13]  /*0ce0*/  ISETP.GT.U32.OR P0, PT, R24, 0x7feffffe, P0 ;  /* 0x7feffffe1800780c */ /* 0x000fda0000704470 */
[----:B------:R-:W-:Y:S05]  /*0cf0*/  @P0 BRA `(.L_x_68) ;  /* 0x00000000006c0947 */ /* 0x000fea0003800000 */
[----:B------:R-:W-:-:S04]  /*0d00*/  LOP3.LUT R21, R9, 0x7ff00000, RZ, 0xc0, !PT ;  /* 0x7ff0000009157812 */ /* 0x000fc800078ec0ff */
[CC--:B------:R-:W-:Y:S02]  /*0d10*/  VIADDMNMX R20, R30.reuse, -R21.reuse, 0xb9600000, !PT ;  /* 0xb96000001e147446 */ /* 0x0c0fe40007800915 */
[----:B------:R-:W-:Y:S02]  /*0d20*/  ISETP.GE.U32.AND P0, PT, R30, R21, PT ;  /* 0x000000151e00720c */ /* 0x000fe40003f06070 */
[----:B------:R-:W-:Y:S02]  /*0d30*/  VIMNMX R20, PT, PT, R20, 0x46a00000, PT ;  /* 0x46a0000014147848 */ /* 0x000fe40003fe0100 */
[----:B------:R-:W-:-:S05]  /*0d40*/  SEL R21, R0, 0x63400000, !P0 ;  /* 0x6340000000157807 */ /* 0x000fca0004000000 */
[----:B------:R-:W-:Y:S02]  /*0d50*/  IMAD.IADD R0, R20, 0x1, -R21 ;  /* 0x0000000114007824 */ /* 0x000fe400078e0a15 */
[----:B------:R-:W-:Y:S02]  /*0d60*/  IMAD.MOV.U32 R20, RZ, RZ, RZ ;  /* 0x000000ffff147224 */ /* 0x000fe400078e00ff */
        /* <DEDUP_REMOVED lines=10> */
[----:B------:R-:W-:Y:S01]  /*0e10*/  IMAD.MOV R5, RZ, RZ, -R0 ;  /* 0x000000ffff057224 */ /* 0x000fe200078e0a00 */
[----:B------:R-:W-:Y:S01]  /*0e20*/  DMUL.RP R20, R28, R20 ;  /* 0x000000141c147228 */ /* 0x000fe20000008000 */
[----:B------:R-:W-:-:S06]  /*0e30*/  IMAD.MOV.U32 R4, RZ, RZ, RZ ;  /* 0x000000ffff047224 */ /* 0x000fcc00078e00ff */
[----:B------:R-:W-:-:S03]  /*0e40*/  DFMA R4, R24, -R4, R28 ;  /* 0x800000041804722b */ /* 0x000fc6000000001c */
[----:B------:R-:W-:-:S03]  /*0e50*/  LOP3.LUT R9, R21, R9, RZ, 0x3c, !PT ;  /* 0x0000000915097212 */ /* 0x000fc600078e3cff */
[----:B------:R-:W-:-:S04]  /*0e60*/  IADD3 R4, PT, PT, -R0, -0x43300000, RZ ;  /* 0xbcd0000000047810 */ /* 0x000fc80007ffe1ff */
[----:B------:R-:W-:-:S04]  /*0e70*/  FSETP.NEU.AND P0, PT, |R5|, R4, PT ;  /* 0x000000040500720b */ /* 0x000fc80003f0d200 */
[----:B------:R-:W-:Y:S02]  /*0e80*/  FSEL R24, R20, R24, !P0 ;  /* 0x0000001814187208 */ /* 0x000fe40004000000 */
[----:B------:R-:W-:Y:S01]  /*0e90*/  FSEL R25, R9, R25, !P0 ;  /* 0x0000001909197208 */ /* 0x000fe20004000000 */
[----:B------:R-:W-:Y:S06]  /*0ea0*/  BRA `(.L_x_69) ;  /* 0x0000000000547947 */ /* 0x000fec0003800000 */
.L_x_68:
        /* <DEDUP_REMOVED lines=16> */
.L_x_71:
[----:B------:R-:W-:Y:S01]  /*0fb0*/  LOP3.LUT R25, R9, 0x80000, RZ, 0xfc, !PT ;  /* 0x0008000009197812 */ /* 0x000fe200078efcff */
[----:B------:R-:W-:Y:S01]  /*0fc0*/  IMAD.MOV.U32 R24, RZ, RZ, R8 ;  /* 0x000000ffff187224 */ /* 0x000fe200078e0008 */
[----:B------:R-:W-:Y:S06]  /*0fd0*/  BRA `(.L_x_69) ;  /* 0x0000000000087947 */ /* 0x000fec0003800000 */
.L_x_70:
[----:B------:R-:W-:Y:S01]  /*0fe0*/  LOP3.LUT R25, R21, 0x80000, RZ, 0xfc, !PT ;  /* 0x0008000015197812 */ /* 0x000fe200078efcff */
[----:B------:R-:W-:-:S07]  /*0ff0*/  IMAD.MOV.U32 R24, RZ, RZ, R20 ;  /* 0x000000ffff187224 */ /* 0x000fce00078e0014 */
.L_x_69:
[----:B------:R-:W-:Y:S05]  /*1000*/  BSYNC.RECONVERGENT B2 ;  /* 0x0000000000027941 */ /* 0x000fea0003800200 */
.L_x_67:
[----:B------:R-:W-:Y:S02]  /*1010*/  IMAD.MOV.U32 R35, RZ, RZ, 0x0 ;  /* 0x00000000ff237424 */ /* 0x000fe400078e00ff */
[----:B------:R-:W-:Y:S02]  /*1020*/  IMAD.MOV.U32 R4, RZ, RZ, R24 ;  /* 0x000000ffff047224 */ /* 0x000fe400078e0018 */
[----:B------:R-:W-:Y:S01]  /*1030*/  IMAD.MOV.U32 R5, RZ, RZ, R25 ;  /* 0x000000ffff057224 */ /* 0x000fe200078e0019 */
[----:B------:R-:W-:Y:S06]  /*1040*/  RET.REL.NODEC R34 `(_Z9compute_VPdS_S_S_S_ii) ;  /* 0xffffffec22ec7950 */ /* 0x000fec0003c3ffff */
.L_x_72:
        /* <DEDUP_REMOVED lines=11> */
.L_x_76:


//--------------------- .nv.global.init           --------------------------
	.section	.nv.global.init,"aw",@progbits
.nv.global.init:
	.type		$str,@object
	.size		$str,(.L_0 - $str)
$str:
        /*0000*/ 	.byte	0x64, 0x74, 0x20, 0x3d, 0x20, 0x25, 0x6c, 0x66, 0x0a, 0x00
.L_0:


//--------------------- .nv.shared.reserved.0     --------------------------
	.section	.nv.shared.reserved.0,"aw",@nobits
	.weak		__nv_reservedSMEM_offset_0_alias
	.size		__nv_reservedSMEM_offset_0_alias, 0, 64
	.other		__nv_reservedSMEM_offset_0_alias,@"STO_CUDA_RESERVED_SHARED STV_DEFAULT"
__nv_reservedSMEM_offset_0_alias:
	.zero		0
	.zero		64


//--------------------- .nv.constant0._Z12ComputeSigmaPdS_S_S_S_S_S_ll --------------------------
	.section	.nv.constant0._Z12ComputeSigmaPdS_S_S_S_S_S_ll,"a",@progbits
	.sectionflags	@""
	.align	4
.nv.constant0._Z12ComputeSigmaPdS_S_S_S_S_S_ll:
	.zero		968


//--------------------- .nv.constant0._Z8ComputeVPdS_S_S_S_S_S_ll --------------------------
	.section	.nv.constant0._Z8ComputeVPdS_S_S_S_S_S_ll,"a",@progbits
	.sectionflags	@""
	.align	4
.nv.constant0._Z8ComputeVPdS_S_S_S_S_S_ll:
	.zero		968


//--------------------- .nv.constant0._Z9compute_PPdS_S_S_S_ii --------------------------
	.section	.nv.constant0._Z9compute_PPdS_S_S_S_ii,"a",@progbits
	.sectionflags	@""
	.align	4
.nv.constant0._Z9compute_PPdS_S_S_S_ii:
	.zero		944


//--------------------- .nv.constant0._Z9compute_VPdS_S_S_S_ii --------------------------
	.section	.nv.constant0._Z9compute_VPdS_S_S_S_ii,"a",@progbits
	.sectionflags	@""
	.align	4
.nv.constant0._Z9compute_VPdS_S_S_S_ii:
	.zero		944


//--------------------- SYMBOLS --------------------------

	.type		.nv.reservedSmem.offset0,@object
	.size		.nv.reservedSmem.offset0,0x4
	.type		vprintf,@function
